// auto-generated by cutlass_sweep.gemm — config: {"arch": "sm_90", "cluster_m": 2, "cluster_n": 1, "dtype": "fp16", "dtype_b": "fp16", "layout": "nt", "stages": 0, "tile_k": 16, "tile_m": 128, "tile_n": 112}
#include "cutlass/cutlass.h"
#include "cutlass/gemm/collective/collective_builder.hpp"
#include "cutlass/gemm/device/gemm_universal_adapter.h"
#include "cutlass/gemm/kernel/gemm_universal.hpp"
#include "cutlass/epilogue/collective/collective_builder.hpp"

using ElemA = cutlass::half_t;
using ElemB = cutlass::half_t;
using ElemCD = cutlass::half_t;
using Acc  = float;
using TileShape    = cute::Shape<cute::_128, cute::_112, cute::_16>;
using ClusterShape = cute::Shape<cute::_2, cute::_1, cute::_1>;

using CollectiveEpilogue = typename cutlass::epilogue::collective::CollectiveBuilder<
    cutlass::arch::Sm90, cutlass::arch::OpClassTensorOp,
    TileShape, ClusterShape,
    cutlass::epilogue::collective::EpilogueTileAuto,
    Acc, Acc,
    ElemCD, cutlass::layout::RowMajor, 128 / cutlass::sizeof_bits<ElemCD>::value,
    ElemCD, cutlass::layout::RowMajor, 128 / cutlass::sizeof_bits<ElemCD>::value,
    cutlass::epilogue::collective::EpilogueScheduleAuto
  >::CollectiveOp;

using CollectiveMainloop = typename cutlass::gemm::collective::CollectiveBuilder<
    cutlass::arch::Sm90, cutlass::arch::OpClassTensorOp,
    ElemA, cutlass::layout::RowMajor, 128 / cutlass::sizeof_bits<ElemA>::value,
    ElemB, cutlass::layout::ColumnMajor, 128 / cutlass::sizeof_bits<ElemB>::value,
    Acc,
    TileShape, ClusterShape,
    cutlass::gemm::collective::StageCountAutoCarveout<static_cast<int>(sizeof(typename CollectiveEpilogue::SharedStorage))>,
    cutlass::gemm::collective::KernelScheduleAuto
  >::CollectiveOp;

using GemmKernel = cutlass::gemm::kernel::GemmUniversal<
    cute::Shape<int,int,int,int>,
    CollectiveMainloop,
    CollectiveEpilogue
>;
using Gemm = cutlass::gemm::device::GemmUniversalAdapter<GemmKernel>;

// Force the device kernel symbol into the cubin without needing a host main.
auto* _anchor = &cutlass::device_kernel<GemmKernel>;


// ===== COMPILED SASS (sm_90a) =====

	.target	sm_90a

	.elftype	@"ET_EXEC"


//--------------------- .note.nv.tkinfo           --------------------------
	.section	.note.nv.tkinfo,"",@"SHT_NOTE"
	.sectionflags	@"SHF_NOTE_NV_TKINFO"
	.tkinfo
        /*0018*/ 	.word	0x00000002
        /*0030*/ 	.string	""
        /*0030*/ 	.string	"ptxas"
        /*0030*/ 	.string	"Cuda compilation tools, release 13.0, V13.0.88"
        /*0030*/ 	.string	"Build cuda_13.0.r13.0/compiler.36424714_0"
        /*0030*/ 	.string	"-arch sm_90a -m 64 "



//--------------------- .note.nv.cuinfo           --------------------------
	.section	.note.nv.cuinfo,"",@"SHT_NOTE"
	.sectionflags	@"SHF_NOTE_NV_CUINFO"
        /*0018*/ 	.short	0x0002
        /*001a*/ 	.short	0x005a
        /*001c*/ 	.short	0x0082
	.zero		2


//--------------------- .nv.info                  --------------------------
	.section	.nv.info,"",@"SHT_CUDA_INFO"
	.align	4


	//----- nvinfo : EIATTR_REGCOUNT
	.align		4
        /*0000*/ 	.byte	0x04, 0x2f
        /*0002*/ 	.short	(.L_15 - .L_14)
	.align		4
.L_14:
        /*0004*/ 	.word	index@(_ZN7cutlass13device_kernelINS_4gemm6kernel13GemmUniversalIN4cute5tupleIJiiiiEEENS1_10collective13CollectiveMmaINS1_34MainloopSm90TmaGmmaWarpSpecializedILi30ENS5_IJNS4_1CILi2EEENSA_ILi1EEESC_EEENS1_35KernelTmaWarpSpecializedCooperativeEEENS5_IJNSA_ILi128EEENSA_ILi112EEENSA_ILi16EEEEEENS_6half_tENS5_IJlSC_lEEESK_SL_NS4_8TiledMMAINS4_8MMA_AtomIJNS4_4SM904GMMA25MMA_64x16x16_F32F16F16_SSILNSP_5MajorE0ELSR_0ELNSP_7ScaleInE1ELSS_1EEEEEENS4_6LayoutISD_NS5_IJSC_NSA_ILi0EEESW_EEEEENS5_IJNS4_10UnderscoreESZ_SZ_EEEEENS4_13SM90_TMA_LOADENS4_14ComposedLayoutINS4_7SwizzleILi1ELi4ELi3EEENS4_18smem_ptr_flag_bitsILi16EEENSV_INS5_IJNSA_ILi8EEESI_EEENS5_IJSI_SC_EEEEEEEvNS4_8identityENS4_23SM90_TMA_LOAD_MULTICASTES1C_vS1D_EENS_8epilogue10collective6detail29Sm90TmaWarpSpecializedAdapterINS1H_15DefaultEpilogueISK_SL_SL_NS1G_6thread17LinearCombinationISK_Li1EffLNS1L_9ScaleType4KindE0ELNS_15FloatRoundStyleE2ESK_EENS1_15EpilogueDefaultEEEEEvvEEEEvNT_6ParamsE)
        /*0008*/ 	.word	0x000000a8


	//----- nvinfo : EIATTR_FRAME_SIZE
	.align		4
.L_15:
        /*000c*/ 	.byte	0x04, 0x11
        /*000e*/ 	.short	(.L_17 - .L_16)
	.align		4
.L_16:
        /*0010*/ 	.word	index@(_ZN7cutlass13device_kernelINS_4gemm6kernel13GemmUniversalIN4cute5tupleIJiiiiEEENS1_10collective13CollectiveMmaINS1_34MainloopSm90TmaGmmaWarpSpecializedILi30ENS5_IJNS4_1CILi2EEENSA_ILi1EEESC_EEENS1_35KernelTmaWarpSpecializedCooperativeEEENS5_IJNSA_ILi128EEENSA_ILi112EEENSA_ILi16EEEEEENS_6half_tENS5_IJlSC_lEEESK_SL_NS4_8TiledMMAINS4_8MMA_AtomIJNS4_4SM904GMMA25MMA_64x16x16_F32F16F16_SSILNSP_5MajorE0ELSR_0ELNSP_7ScaleInE1ELSS_1EEEEEENS4_6LayoutISD_NS5_IJSC_NSA_ILi0EEESW_EEEEENS5_IJNS4_10UnderscoreESZ_SZ_EEEEENS4_13SM90_TMA_LOADENS4_14ComposedLayoutINS4_7SwizzleILi1ELi4ELi3EEENS4_18smem_ptr_flag_bitsILi16EEENSV_INS5_IJNSA_ILi8EEESI_EEENS5_IJSI_SC_EEEEEEEvNS4_8identityENS4_23SM90_TMA_LOAD_MULTICASTES1C_vS1D_EENS_8epilogue10collective6detail29Sm90TmaWarpSpecializedAdapterINS1H_15DefaultEpilogueISK_SL_SL_NS1G_6thread17LinearCombinationISK_Li1EffLNS1L_9ScaleType4KindE0ELNS_15FloatRoundStyleE2ESK_EENS1_15EpilogueDefaultEEEEEvvEEEEvNT_6ParamsE)
        /*0014*/ 	.word	0x00000000


	//----- nvinfo : EIATTR_MIN_STACK_SIZE
	.align		4
.L_17:
        /*0018*/ 	.byte	0x04, 0x12
        /*001a*/ 	.short	(.L_19 - .L_18)
	.align		4
.L_18:
        /*001c*/ 	.word	index@(_ZN7cutlass13device_kernelINS_4gemm6kernel13GemmUniversalIN4cute5tupleIJiiiiEEENS1_10collective13CollectiveMmaINS1_34MainloopSm90TmaGmmaWarpSpecializedILi30ENS5_IJNS4_1CILi2EEENSA_ILi1EEESC_EEENS1_35KernelTmaWarpSpecializedCooperativeEEENS5_IJNSA_ILi128EEENSA_ILi112EEENSA_ILi16EEEEEENS_6half_tENS5_IJlSC_lEEESK_SL_NS4_8TiledMMAINS4_8MMA_AtomIJNS4_4SM904GMMA25MMA_64x16x16_F32F16F16_SSILNSP_5MajorE0ELSR_0ELNSP_7ScaleInE1ELSS_1EEEEEENS4_6LayoutISD_NS5_IJSC_NSA_ILi0EEESW_EEEEENS5_IJNS4_10UnderscoreESZ_SZ_EEEEENS4_13SM90_TMA_LOADENS4_14ComposedLayoutINS4_7SwizzleILi1ELi4ELi3EEENS4_18smem_ptr_flag_bitsILi16EEENSV_INS5_IJNSA_ILi8EEESI_EEENS5_IJSI_SC_EEEEEEEvNS4_8identityENS4_23SM90_TMA_LOAD_MULTICASTES1C_vS1D_EENS_8epilogue10collective6detail29Sm90TmaWarpSpecializedAdapterINS1H_15DefaultEpilogueISK_SL_SL_NS1G_6thread17LinearCombinationISK_Li1EffLNS1L_9ScaleType4KindE0ELNS_15FloatRoundStyleE2ESK_EENS1_15EpilogueDefaultEEEEEvvEEEEvNT_6ParamsE)
        /*0020*/ 	.word	0x00000000
.L_19:


//--------------------- .nv.compat                --------------------------
	.section	.nv.compat,"",@"SHT_CUDA_COMPAT_INFO"
	.align	4
        /*0000*/ 	.byte	0x02, 0x09, 0x01, 0x00, 0x02, 0x02, 0x04, 0x00, 0x02, 0x05, 0x05, 0x00, 0x03, 0x07, 0x01, 0x01
        /*0010*/ 	.byte	0x02, 0x03, 0x01, 0x00, 0x02, 0x06, 0x01, 0x00, 0x04, 0x0b, 0x08, 0x00, 0x00, 0x00, 0x00, 0x00
        /*0020*/ 	.byte	0x00, 0x00, 0x00, 0x00


//--------------------- .nv.info._ZN7cutlass13device_kernelINS_4gemm6kernel13GemmUniversalIN4cute5tupleIJiiiiEEENS1_10collective13CollectiveMmaINS1_34MainloopSm90TmaGmmaWarpSpecializedILi30ENS5_IJNS4_1CILi2EEENSA_ILi1EEESC_EEENS1_35KernelTmaWarpSpecializedCooperativeEEENS5_IJNSA_ILi128EEENSA_ILi112EEENSA_ILi16EEEEEENS_6half_tENS5_IJlSC_lEEESK_SL_NS4_8TiledMMAINS4_8MMA_AtomIJNS4_4SM904GMMA25MMA_64x16x16_F32F16F16_SSILNSP_5MajorE0ELSR_0ELNSP_7ScaleInE1ELSS_1EEEEEENS4_6LayoutISD_NS5_IJSC_NSA_ILi0EEESW_EEEEENS5_IJNS4_10UnderscoreESZ_SZ_EEEEENS4_13SM90_TMA_LOADENS4_14ComposedLayoutINS4_7SwizzleILi1ELi4ELi3EEENS4_18smem_ptr_flag_bitsILi16EEENSV_INS5_IJNSA_ILi8EEESI_EEENS5_IJSI_SC_EEEEEEEvNS4_8identityENS4_23SM90_TMA_LOAD_MULTICASTES1C_vS1D_EENS_8epilogue10collective6detail29Sm90TmaWarpSpecializedAdapterINS1H_15DefaultEpilogueISK_SL_SL_NS1G_6thread17LinearCombinationISK_Li1EffLNS1L_9ScaleType4KindE0ELNS_15FloatRoundStyleE2ESK_EENS1_15EpilogueDefaultEEEEEvvEEEEvNT_6ParamsE --------------------------
	.section	.nv.info._ZN7cutlass13device_kernelINS_4gemm6kernel13GemmUniversalIN4cute5tupleIJiiiiEEENS1_10collective13CollectiveMmaINS1_34MainloopSm90TmaGmmaWarpSpecializedILi30ENS5_IJNS4_1CILi2EEENSA_ILi1EEESC_EEENS1_35KernelTmaWarpSpecializedCooperativeEEENS5_IJNSA_ILi128EEENSA_ILi112EEENSA_ILi16EEEEEENS_6half_tENS5_IJlSC_lEEESK_SL_NS4_8TiledMMAINS4_8MMA_AtomIJNS4_4SM904GMMA25MMA_64x16x16_F32F16F16_SSILNSP_5MajorE0ELSR_0ELNSP_7ScaleInE1ELSS_1EEEEEENS4_6LayoutISD_NS5_IJSC_NSA_ILi0EEESW_EEEEENS5_IJNS4_10UnderscoreESZ_SZ_EEEEENS4_13SM90_TMA_LOADENS4_14ComposedLayoutINS4_7SwizzleILi1ELi4ELi3EEENS4_18smem_ptr_flag_bitsILi16EEENSV_INS5_IJNSA_ILi8EEESI_EEENS5_IJSI_SC_EEEEEEEvNS4_8identityENS4_23SM90_TMA_LOAD_MULTICASTES1C_vS1D_EENS_8epilogue10collective6detail29Sm90TmaWarpSpecializedAdapterINS1H_15DefaultEpilogueISK_SL_SL_NS1G_6thread17LinearCombinationISK_Li1EffLNS1L_9ScaleType4KindE0ELNS_15FloatRoundStyleE2ESK_EENS1_15EpilogueDefaultEEEEEvvEEEEvNT_6ParamsE,"",@"SHT_CUDA_INFO"
	.sectionflags	@""
	.align	4


	//----- nvinfo : EIATTR_CUDA_API_VERSION
	.align		4
        /*0000*/ 	.byte	0x04, 0x37
        /*0002*/ 	.short	(.L_21 - .L_20)
.L_20:
        /*0004*/ 	.word	0x00000082


	//----- nvinfo : EIATTR_KPARAM_INFO
	.align		4
.L_21:
        /*0008*/ 	.byte	0x04, 0x17
        /*000a*/ 	.short	(.L_23 - .L_22)
.L_22:
        /*000c*/ 	.word	0x00000000
        /*0010*/ 	.short	0x0000
        /*0012*/ 	.short	0x0070
        /*0014*/ 	.byte	0x00, 0xf0, 0x01, 0x10


	//----- nvinfo : EIATTR_SPARSE_MMA_MASK
	.align		4
.L_23:
        /*0018*/ 	.byte	0x03, 0x50
        /*001a*/ 	.short	0x0000


	//----- nvinfo : EIATTR_MAXREG_COUNT
	.align		4
        /*001c*/ 	.byte	0x03, 0x1b
        /*001e*/ 	.short	0x00a8


	//----- nvinfo : EIATTR_NUM_BARRIERS
	.align		4
        /*0020*/ 	.byte	0x02, 0x4c
        /*0022*/ 	.byte	0x01
	.zero		1


	//----- nvinfo : EIATTR_EXTERNS
	.align		4
        /*0024*/ 	.byte	0x04, 0x0f
        /*0026*/ 	.short	(.L_25 - .L_24)


	//   ....[0]....
	.align		4
.L_24:
        /*0028*/ 	.word	index@(__assertfail)


	//----- nvinfo : EIATTR_MERCURY_ISA_VERSION
	.align		4
.L_25:
        /*002c*/ 	.byte	0x03, 0x5f
        /*002e*/ 	.short	0x0101


	//----- nvinfo : EIATTR_INT_WARP_WIDE_INSTR_OFFSETS
	.align		4
        /*0030*/ 	.byte	0x04, 0x31
        /*0032*/ 	.short	(.L_27 - .L_26)


	//   ....[0]....
.L_26:
        /*0034*/ 	.word	0x000007f0


	//   ....[1]....
        /*0038*/ 	.word	0x00000820


	//   ....[2]....
        /*003c*/ 	.word	0x000009e0


	//----- nvinfo : EIATTR_COOP_GROUP_MASK_REGIDS
	.align		4
.L_27:
        /*0040*/ 	.byte	0x04, 0x29
        /*0042*/ 	.short	(.L_29 - .L_28)


	//   ....[0]....
.L_28:
        /*0044*/ 	.word	0xffffffff


	//   ....[1]....
        /*0048*/ 	.word	0xffffffff


	//   ....[2]....
        /*004c*/ 	.word	0xffffffff


	//   ....[3]....
        /*0050*/ 	.word	0xffffffff


	//   ....[4]....
        /*0054*/ 	.word	0xffffffff


	//   ....[5]....
        /*0058*/ 	.word	0xffffffff


	//----- nvinfo : EIATTR_COOP_GROUP_INSTR_OFFSETS
	.align		4
.L_29:
        /*005c*/ 	.byte	0x04, 0x28
        /*005e*/ 	.short	(.L_31 - .L_30)


	//   ....[0]....
.L_30:
        /*0060*/ 	.word	0x00000060


	//   ....[1]....
        /*0064*/ 	.word	0x00000070


	//   ....[2]....
        /*0068*/ 	.word	0x00000130


	//   ....[3]....
        /*006c*/ 	.word	0x00000640


	//   ....[4]....
        /*0070*/ 	.word	0x00000b60


	//   ....[5]....
        /*0074*/ 	.word	0x000015a0


	//----- nvinfo : EIATTR_REG_RECONFIG
	.align		4
.L_31:
        /*0078*/ 	.byte	0x01, 0x54
	.zero		2


	//----- nvinfo : EIATTR_SYSCALL_OFFSETS
	.align		4
        /*007c*/ 	.byte	0x04, 0x46
        /*007e*/ 	.short	(.L_33 - .L_32)


	//   ....[0]....
.L_32:
        /*0080*/ 	.word	0x00001760


	//----- nvinfo : EIATTR_MBARRIER_INSTR_OFFSETS
	.align		4
.L_33:
        /*0084*/ 	.byte	0x04, 0x39
        /*0086*/ 	.short	(.L_35 - .L_34)


	//   ....[0]....
.L_34:
        /*0088*/ 	.word	0x00000250
        /*008c*/ 	.word	0x000000ff
        /*0090*/ 	.word	0x00000000
        /*0094*/ 	.short	0x0100
        /*0096*/ 	.byte	0x08
	.zero		1


	//   ....[1]....
        /*0098*/ 	.word	0x00000260
        /*009c*/ 	.word	0x000000ff
        /*00a0*/ 	.word	0x000000f0
        /*00a4*/ 	.short	0x0100
        /*00a6*/ 	.byte	0x08
	.zero		1


	//   ....[2]....
        /*00a8*/ 	.word	0x00000270
        /*00ac*/ 	.word	0x000000ff
        /*00b0*/ 	.word	0x00000008
        /*00b4*/ 	.short	0x0100
        /*00b6*/ 	.byte	0x08
	.zero		1


	//   ....[3]....
        /*00b8*/ 	.word	0x00000280
        /*00bc*/ 	.word	0x000000ff
        /*00c0*/ 	.word	0x000000f8
        /*00c4*/ 	.short	0x0100
        /*00c6*/ 	.byte	0x08
	.zero		1


	//   ....[4]....
        /*00c8*/ 	.word	0x00000290
        /*00cc*/ 	.word	0x000000ff
        /*00d0*/ 	.word	0x00000010
        /*00d4*/ 	.short	0x0100
        /*00d6*/ 	.byte	0x08
	.zero		1


	//   ....[5]....
        /*00d8*/ 	.word	0x000002a0
        /*00dc*/ 	.word	0x000000ff
        /*00e0*/ 	.word	0x00000100
        /*00e4*/ 	.short	0x0100
        /*00e6*/ 	.byte	0x08
	.zero		1


	//   ....[6]....
        /*00e8*/ 	.word	0x000002b0
        /*00ec*/ 	.word	0x000000ff
        /*00f0*/ 	.word	0x00000018
        /*00f4*/ 	.short	0x0100
        /*00f6*/ 	.byte	0x08
	.zero		1


	//   ....[7]....
        /*00f8*/ 	.word	0x000002c0
        /*00fc*/ 	.word	0x000000ff
        /*0100*/ 	.word	0x00000108
        /*0104*/ 	.short	0x0100
        /*0106*/ 	.byte	0x08
	.zero		1


	//   ....[8]....
        /*0108*/ 	.word	0x000002d0
        /*010c*/ 	.word	0x000000ff
        /*0110*/ 	.word	0x00000020
        /*0114*/ 	.short	0x0100
        /*0116*/ 	.byte	0x08
	.zero		1


	//   ....[9]....
        /*0118*/ 	.word	0x000002e0
        /*011c*/ 	.word	0x000000ff
        /*0120*/ 	.word	0x00000110
        /*0124*/ 	.short	0x0100
        /*0126*/ 	.byte	0x08
	.zero		1


	//   ....[10]....
        /*0128*/ 	.word	0x000002f0
        /*012c*/ 	.word	0x000000ff
        /*0130*/ 	.word	0x00000028
        /*0134*/ 	.short	0x0100
        /*0136*/ 	.byte	0x08
	.zero		1


	//   ....[11]....
        /*0138*/ 	.word	0x00000300
        /*013c*/ 	.word	0x000000ff
        /*0140*/ 	.word	0x00000118
        /*0144*/ 	.short	0x0100
        /*0146*/ 	.byte	0x08
	.zero		1


	//   ....[12]....
        /*0148*/ 	.word	0x00000310
        /*014c*/ 	.word	0x000000ff
        /*0150*/ 	.word	0x00000030
        /*0154*/ 	.short	0x0100
        /*0156*/ 	.byte	0x08
	.zero		1


	//   ....[13]....
        /*0158*/ 	.word	0x00000320
        /*015c*/ 	.word	0x000000ff
        /*0160*/ 	.word	0x00000120
        /*0164*/ 	.short	0x0100
        /*0166*/ 	.byte	0x08
	.zero		1


	//   ....[14]....
        /*0168*/ 	.word	0x00000330
        /*016c*/ 	.word	0x000000ff
        /*0170*/ 	.word	0x00000038
        /*0174*/ 	.short	0x0100
        /*0176*/ 	.byte	0x08
	.zero		1


	//   ....[15]....
        /*0178*/ 	.word	0x00000340
        /*017c*/ 	.word	0x000000ff
        /*0180*/ 	.word	0x00000128
        /*0184*/ 	.short	0x0100
        /*0186*/ 	.byte	0x08
	.zero		1


	//   ....[16]....
        /*0188*/ 	.word	0x00000350
        /*018c*/ 	.word	0x000000ff
        /*0190*/ 	.word	0x00000040
        /*0194*/ 	.short	0x0100
        /*0196*/ 	.byte	0x08
	.zero		1


	//   ....[17]....
        /*0198*/ 	.word	0x00000360
        /*019c*/ 	.word	0x000000ff
        /*01a0*/ 	.word	0x00000130
        /*01a4*/ 	.short	0x0100
        /*01a6*/ 	.byte	0x08
	.zero		1


	//   ....[18]....
        /*01a8*/ 	.word	0x00000370
        /*01ac*/ 	.word	0x000000ff
        /*01b0*/ 	.word	0x00000048
        /*01b4*/ 	.short	0x0100
        /*01b6*/ 	.byte	0x08
	.zero		1


	//   ....[19]....
        /*01b8*/ 	.word	0x00000380
        /*01bc*/ 	.word	0x000000ff
        /*01c0*/ 	.word	0x00000138
        /*01c4*/ 	.short	0x0100
        /*01c6*/ 	.byte	0x08
	.zero		1


	//   ....[20]....
        /*01c8*/ 	.word	0x00000390
        /*01cc*/ 	.word	0x000000ff
        /*01d0*/ 	.word	0x00000050
        /*01d4*/ 	.short	0x0100
        /*01d6*/ 	.byte	0x08
	.zero		1


	//   ....[21]....
        /*01d8*/ 	.word	0x000003a0
        /*01dc*/ 	.word	0x000000ff
        /*01e0*/ 	.word	0x00000140
        /*01e4*/ 	.short	0x0100
        /*01e6*/ 	.byte	0x08
	.zero		1


	//   ....[22]....
        /*01e8*/ 	.word	0x000003b0
        /*01ec*/ 	.word	0x000000ff
        /*01f0*/ 	.word	0x00000058
        /*01f4*/ 	.short	0x0100
        /*01f6*/ 	.byte	0x08
	.zero		1


	//   ....[23]....
        /*01f8*/ 	.word	0x000003c0
        /*01fc*/ 	.word	0x000000ff
        /*0200*/ 	.word	0x00000148
        /*0204*/ 	.short	0x0100
        /*0206*/ 	.byte	0x08
	.zero		1


	//   ....[24]....
        /*0208*/ 	.word	0x000003d0
        /*020c*/ 	.word	0x000000ff
        /*0210*/ 	.word	0x00000060
        /*0214*/ 	.short	0x0100
        /*0216*/ 	.byte	0x08
	.zero		1


	//   ....[25]....
        /*0218*/ 	.word	0x000003e0
        /*021c*/ 	.word	0x000000ff
        /*0220*/ 	.word	0x00000150
        /*0224*/ 	.short	0x0100
        /*0226*/ 	.byte	0x08
	.zero		1


	//   ....[26]....
        /*0228*/ 	.word	0x000003f0
        /*022c*/ 	.word	0x000000ff
        /*0230*/ 	.word	0x00000068
        /*0234*/ 	.short	0x0100
        /*0236*/ 	.byte	0x08
	.zero		1


	//   ....[27]....
        /*0238*/ 	.word	0x00000400
        /*023c*/ 	.word	0x000000ff
        /*0240*/ 	.word	0x00000158
        /*0244*/ 	.short	0x0100
        /*0246*/ 	.byte	0x08
	.zero		1


	//   ....[28]....
        /*0248*/ 	.word	0x00000410
        /*024c*/ 	.word	0x000000ff
        /*0250*/ 	.word	0x00000070
        /*0254*/ 	.short	0x0100
        /*0256*/ 	.byte	0x08
	.zero		1


	//   ....[29]....
        /*0258*/ 	.word	0x00000420
        /*025c*/ 	.word	0x000000ff
        /*0260*/ 	.word	0x00000160
        /*0264*/ 	.short	0x0100
        /*0266*/ 	.byte	0x08
	.zero		1


	//   ....[30]....
        /*0268*/ 	.word	0x00000430
        /*026c*/ 	.word	0x000000ff
        /*0270*/ 	.word	0x00000078
        /*0274*/ 	.short	0x0100
        /*0276*/ 	.byte	0x08
	.zero		1


	//   ....[31]....
        /*0278*/ 	.word	0x00000440
        /*027c*/ 	.word	0x000000ff
        /*0280*/ 	.word	0x00000168
        /*0284*/ 	.short	0x0100
        /*0286*/ 	.byte	0x08
	.zero		1


	//   ....[32]....
        /*0288*/ 	.word	0x00000450
        /*028c*/ 	.word	0x000000ff
        /*0290*/ 	.word	0x00000080
        /*0294*/ 	.short	0x0100
        /*0296*/ 	.byte	0x08
	.zero		1


	//   ....[33]....
        /*0298*/ 	.word	0x00000460
        /*029c*/ 	.word	0x000000ff
        /*02a0*/ 	.word	0x00000170
        /*02a4*/ 	.short	0x0100
        /*02a6*/ 	.byte	0x08
	.zero		1


	//   ....[34]....
        /*02a8*/ 	.word	0x00000470
        /*02ac*/ 	.word	0x000000ff
        /*02b0*/ 	.word	0x00000088
        /*02b4*/ 	.short	0x0100
        /*02b6*/ 	.byte	0x08
	.zero		1


	//   ....[35]....
        /*02b8*/ 	.word	0x00000480
        /*02bc*/ 	.word	0x000000ff
        /*02c0*/ 	.word	0x00000178
        /*02c4*/ 	.short	0x0100
        /*02c6*/ 	.byte	0x08
	.zero		1


	//   ....[36]....
        /*02c8*/ 	.word	0x00000490
        /*02cc*/ 	.word	0x000000ff
        /*02d0*/ 	.word	0x00000090
        /*02d4*/ 	.short	0x0100
        /*02d6*/ 	.byte	0x08
	.zero		1


	//   ....[37]....
        /*02d8*/ 	.word	0x000004a0
        /*02dc*/ 	.word	0x000000ff
        /*02e0*/ 	.word	0x00000180
        /*02e4*/ 	.short	0x0100
        /*02e6*/ 	.byte	0x08
	.zero		1


	//   ....[38]....
        /*02e8*/ 	.word	0x000004b0
        /*02ec*/ 	.word	0x000000ff
        /*02f0*/ 	.word	0x00000098
        /*02f4*/ 	.short	0x0100
        /*02f6*/ 	.byte	0x08
	.zero		1


	//   ....[39]....
        /*02f8*/ 	.word	0x000004c0
        /*02fc*/ 	.word	0x000000ff
        /*0300*/ 	.word	0x00000188
        /*0304*/ 	.short	0x0100
        /*0306*/ 	.byte	0x08
	.zero		1


	//   ....[40]....
        /*0308*/ 	.word	0x000004d0
        /*030c*/ 	.word	0x000000ff
        /*0310*/ 	.word	0x000000a0
        /*0314*/ 	.short	0x0100
        /*0316*/ 	.byte	0x08
	.zero		1


	//   ....[41]....
        /*0318*/ 	.word	0x000004e0
        /*031c*/ 	.word	0x000000ff
        /*0320*/ 	.word	0x00000190
        /*0324*/ 	.short	0x0100
        /*0326*/ 	.byte	0x08
	.zero		1


	//   ....[42]....
        /*0328*/ 	.word	0x000004f0
        /*032c*/ 	.word	0x000000ff
        /*0330*/ 	.word	0x000000a8
        /*0334*/ 	.short	0x0100
        /*0336*/ 	.byte	0x08
	.zero		1


	//   ....[43]....
        /*0338*/ 	.word	0x00000500
        /*033c*/ 	.word	0x000000ff
        /*0340*/ 	.word	0x00000198
        /*0344*/ 	.short	0x0100
        /*0346*/ 	.byte	0x08
	.zero		1


	//   ....[44]....
        /*0348*/ 	.word	0x00000510
        /*034c*/ 	.word	0x000000ff
        /*0350*/ 	.word	0x000000b0
        /*0354*/ 	.short	0x0100
        /*0356*/ 	.byte	0x08
	.zero		1


	//   ....[45]....
        /*0358*/ 	.word	0x00000520
        /*035c*/ 	.word	0x000000ff
        /*0360*/ 	.word	0x000001a0
        /*0364*/ 	.short	0x0100
        /*0366*/ 	.byte	0x08
	.zero		1


	//   ....[46]....
        /*0368*/ 	.word	0x00000530
        /*036c*/ 	.word	0x000000ff
        /*0370*/ 	.word	0x000000b8
        /*0374*/ 	.short	0x0100
        /*0376*/ 	.byte	0x08
	.zero		1


	//   ....[47]....
        /*0378*/ 	.word	0x00000540
        /*037c*/ 	.word	0x000000ff
        /*0380*/ 	.word	0x000001a8
        /*0384*/ 	.short	0x0100
        /*0386*/ 	.byte	0x08
	.zero		1


	//   ....[48]....
        /*0388*/ 	.word	0x00000550
        /*038c*/ 	.word	0x000000ff
        /*0390*/ 	.word	0x000000c0
        /*0394*/ 	.short	0x0100
        /*0396*/ 	.byte	0x08
	.zero		1


	//   ....[49]....
        /*0398*/ 	.word	0x00000560
        /*039c*/ 	.word	0x000000ff
        /*03a0*/ 	.word	0x000001b0
        /*03a4*/ 	.short	0x0100
        /*03a6*/ 	.byte	0x08
	.zero		1


	//   ....[50]....
        /*03a8*/ 	.word	0x00000570
        /*03ac*/ 	.word	0x000000ff
        /*03b0*/ 	.word	0x000000c8
        /*03b4*/ 	.short	0x0100
        /*03b6*/ 	.byte	0x08
	.zero		1


	//   ....[51]....
        /*03b8*/ 	.word	0x00000580
        /*03bc*/ 	.word	0x000000ff
        /*03c0*/ 	.word	0x000001b8
        /*03c4*/ 	.short	0x0100
        /*03c6*/ 	.byte	0x08
	.zero		1


	//   ....[52]....
        /*03c8*/ 	.word	0x00000590
        /*03cc*/ 	.word	0x000000ff
        /*03d0*/ 	.word	0x000000d0
        /*03d4*/ 	.short	0x0100
        /*03d6*/ 	.byte	0x08
	.zero		1


	//   ....[53]....
        /*03d8*/ 	.word	0x000005a0
        /*03dc*/ 	.word	0x000000ff
        /*03e0*/ 	.word	0x000001c0
        /*03e4*/ 	.short	0x0100
        /*03e6*/ 	.byte	0x08
	.zero		1


	//   ....[54]....
        /*03e8*/ 	.word	0x000005b0
        /*03ec*/ 	.word	0x000000ff
        /*03f0*/ 	.word	0x000000d8
        /*03f4*/ 	.short	0x0100
        /*03f6*/ 	.byte	0x08
	.zero		1


	//   ....[55]....
        /*03f8*/ 	.word	0x000005c0
        /*03fc*/ 	.word	0x000000ff
        /*0400*/ 	.word	0x000001c8
        /*0404*/ 	.short	0x0100
        /*0406*/ 	.byte	0x08
	.zero		1


	//   ....[56]....
        /*0408*/ 	.word	0x000005d0
        /*040c*/ 	.word	0x000000ff
        /*0410*/ 	.word	0x000000e0
        /*0414*/ 	.short	0x0100
        /*0416*/ 	.byte	0x08
	.zero		1


	//   ....[57]....
        /*0418*/ 	.word	0x000005e0
        /*041c*/ 	.word	0x000000ff
        /*0420*/ 	.word	0x000001d0
        /*0424*/ 	.short	0x0100
        /*0426*/ 	.byte	0x08
	.zero		1


	//   ....[58]....
        /*0428*/ 	.word	0x000005f0
        /*042c*/ 	.word	0x000000ff
        /*0430*/ 	.word	0x000000e8
        /*0434*/ 	.short	0x0100
        /*0436*/ 	.byte	0x08
	.zero		1


	//   ....[59]....
        /*0438*/ 	.word	0x00000600
        /*043c*/ 	.word	0x000000ff
        /*0440*/ 	.word	0x000001d8
        /*0444*/ 	.short	0x0100
        /*0446*/ 	.byte	0x08
	.zero		1


	//   ....[60]....
        /*0448*/ 	.word	0x00000a60
        /*044c*/ 	.word	0x000000ff
        /*0450*/ 	.word	0x000001f0
        /*0454*/ 	.short	0x0100
        /*0456*/ 	.byte	0x06
	.zero		1


	//   ....[61]....
        /*0458*/ 	.word	0x00000af0
        /*045c*/ 	.word	0x000000ff
        /*0460*/ 	.word	0x000001f8
        /*0464*/ 	.short	0x0100
        /*0466*/ 	.byte	0x06
	.zero		1


	//   ....[62]....
        /*0468*/ 	.word	0x000017e0
        /*046c*/ 	.word	0x00000003
        /*0470*/ 	.word	0x00000000
        /*0474*/ 	.short	0x010a
        /*0476*/ 	.byte	0x3f
	.zero		1


	//   ....[63]....
        /*0478*/ 	.word	0x00001820
        /*047c*/ 	.word	0x00000003
        /*0480*/ 	.word	0x00000000
        /*0484*/ 	.short	0x010a
        /*0486*/ 	.byte	0x3f
	.zero		1


	//   ....[64]....
        /*0488*/ 	.word	0x00001ca0
        /*048c*/ 	.word	0x000000ff
        /*0490*/ 	.word	0x00000000
        /*0494*/ 	.short	0x010a
        /*0496*/ 	.byte	0x07
	.zero		1


	//   ....[65]....
        /*0498*/ 	.word	0x00001ce0
        /*049c*/ 	.word	0x000000ff
        /*04a0*/ 	.word	0x00000000
        /*04a4*/ 	.short	0x010a
        /*04a6*/ 	.byte	0x07
	.zero		1


	//   ....[66]....
        /*04a8*/ 	.word	0x00002020
        /*04ac*/ 	.word	0x00000006
        /*04b0*/ 	.word	0x00000000
        /*04b4*/ 	.short	0x0101
        /*04b6*/ 	.byte	0x3f
	.zero		1


	//   ....[67]....
        /*04b8*/ 	.word	0x000021e0
        /*04bc*/ 	.word	0x00000000
        /*04c0*/ 	.word	0x00000000
        /*04c4*/ 	.short	0x0101
        /*04c6*/ 	.byte	0x3f
	.zero		1


	//   ....[68]....
        /*04c8*/ 	.word	0x00006d50
        /*04cc*/ 	.word	0x00000014
        /*04d0*/ 	.word	0x000000f0
        /*04d4*/ 	.short	0x010a
        /*04d6*/ 	.byte	0x3f
	.zero		1


	//   ....[69]....
        /*04d8*/ 	.word	0x000070d0
        /*04dc*/ 	.word	0x00000003
        /*04e0*/ 	.word	0x000001f8
        /*04e4*/ 	.short	0x0101
        /*04e6*/ 	.byte	0x3f
	.zero		1


	//   ....[70]....
        /*04e8*/ 	.word	0x00007820
        /*04ec*/ 	.word	0x00000007
        /*04f0*/ 	.word	0x00000000
        /*04f4*/ 	.short	0x010a
        /*04f6*/ 	.byte	0x3f
	.zero		1


	//   ....[71]....
        /*04f8*/ 	.word	0x000078a0
        /*04fc*/ 	.word	0x00000008
        /*0500*/ 	.word	0x00000000
        /*0504*/ 	.short	0x010a
        /*0506*/ 	.byte	0x3f
	.zero		1


	//   ....[72]....
        /*0508*/ 	.word	0x00007930
        /*050c*/ 	.word	0x00000009
        /*0510*/ 	.word	0x00000000
        /*0514*/ 	.short	0x010a
        /*0516*/ 	.byte	0x3f
	.zero		1


	//   ....[73]....
        /*0518*/ 	.word	0x000079c0
        /*051c*/ 	.word	0x00000008
        /*0520*/ 	.word	0x00000000
        /*0524*/ 	.short	0x010a
        /*0526*/ 	.byte	0x3f
	.zero		1


	//   ....[74]....
        /*0528*/ 	.word	0x00007a50
        /*052c*/ 	.word	0x00000009
        /*0530*/ 	.word	0x00000000
        /*0534*/ 	.short	0x010a
        /*0536*/ 	.byte	0x3f
	.zero		1


	//   ....[75]....
        /*0538*/ 	.word	0x00007ae0
        /*053c*/ 	.word	0x00000008
        /*0540*/ 	.word	0x00000000
        /*0544*/ 	.short	0x010a
        /*0546*/ 	.byte	0x3f
	.zero		1


	//   ....[76]....
        /*0548*/ 	.word	0x00007b70
        /*054c*/ 	.word	0x00000009
        /*0550*/ 	.word	0x00000000
        /*0554*/ 	.short	0x010a
        /*0556*/ 	.byte	0x3f
	.zero		1


	//   ....[77]....
        /*0558*/ 	.word	0x00007c00
        /*055c*/ 	.word	0x00000008
        /*0560*/ 	.word	0x00000000
        /*0564*/ 	.short	0x010a
        /*0566*/ 	.byte	0x3f
	.zero		1


	//   ....[78]....
        /*0568*/ 	.word	0x00007c90
        /*056c*/ 	.word	0x00000009
        /*0570*/ 	.word	0x00000000
        /*0574*/ 	.short	0x010a
        /*0576*/ 	.byte	0x3f
	.zero		1


	//   ....[79]....
        /*0578*/ 	.word	0x00007d20
        /*057c*/ 	.word	0x00000008
        /*0580*/ 	.word	0x00000000
        /*0584*/ 	.short	0x010a
        /*0586*/ 	.byte	0x3f
	.zero		1


	//   ....[80]....
        /*0588*/ 	.word	0x00007db0
        /*058c*/ 	.word	0x00000009
        /*0590*/ 	.word	0x00000000
        /*0594*/ 	.short	0x010a
        /*0596*/ 	.byte	0x3f
	.zero		1


	//   ....[81]....
        /*0598*/ 	.word	0x00007e40
        /*059c*/ 	.word	0x00000008
        /*05a0*/ 	.word	0x00000000
        /*05a4*/ 	.short	0x010a
        /*05a6*/ 	.byte	0x3f
	.zero		1


	//   ....[82]....
        /*05a8*/ 	.word	0x00007ed0
        /*05ac*/ 	.word	0x00000009
        /*05b0*/ 	.word	0x00000000
        /*05b4*/ 	.short	0x010a
        /*05b6*/ 	.byte	0x3f
	.zero		1


	//   ....[83]....
        /*05b8*/ 	.word	0x00007f60
        /*05bc*/ 	.word	0x00000008
        /*05c0*/ 	.word	0x00000000
        /*05c4*/ 	.short	0x010a
        /*05c6*/ 	.byte	0x3f
	.zero		1


	//   ....[84]....
        /*05c8*/ 	.word	0x00007ff0
        /*05cc*/ 	.word	0x00000009
        /*05d0*/ 	.word	0x00000000
        /*05d4*/ 	.short	0x010a
        /*05d6*/ 	.byte	0x3f
	.zero		1


	//   ....[85]....
        /*05d8*/ 	.word	0x00008080
        /*05dc*/ 	.word	0x00000008
        /*05e0*/ 	.word	0x00000000
        /*05e4*/ 	.short	0x010a
        /*05e6*/ 	.byte	0x3f
	.zero		1


	//   ....[86]....
        /*05e8*/ 	.word	0x00008110
        /*05ec*/ 	.word	0x00000009
        /*05f0*/ 	.word	0x00000000
        /*05f4*/ 	.short	0x010a
        /*05f6*/ 	.byte	0x3f
	.zero		1


	//   ....[87]....
        /*05f8*/ 	.word	0x000081a0
        /*05fc*/ 	.word	0x00000008
        /*0600*/ 	.word	0x00000000
        /*0604*/ 	.short	0x010a
        /*0606*/ 	.byte	0x3f
	.zero		1


	//   ....[88]....
        /*0608*/ 	.word	0x00008230
        /*060c*/ 	.word	0x00000009
        /*0610*/ 	.word	0x00000000
        /*0614*/ 	.short	0x010a
        /*0616*/ 	.byte	0x3f
	.zero		1


	//   ....[89]....
        /*0618*/ 	.word	0x000082c0
        /*061c*/ 	.word	0x00000008
        /*0620*/ 	.word	0x00000000
        /*0624*/ 	.short	0x010a
        /*0626*/ 	.byte	0x3f
	.zero		1


	//   ....[90]....
        /*0628*/ 	.word	0x00008350
        /*062c*/ 	.word	0x00000009
        /*0630*/ 	.word	0x00000000
        /*0634*/ 	.short	0x010a
        /*0636*/ 	.byte	0x3f
	.zero		1


	//   ....[91]....
        /*0638*/ 	.word	0x000083e0
        /*063c*/ 	.word	0x00000008
        /*0640*/ 	.word	0x00000000
        /*0644*/ 	.short	0x010a
        /*0646*/ 	.byte	0x3f
	.zero		1


	//   ....[92]....
        /*0648*/ 	.word	0x00008470
        /*064c*/ 	.word	0x00000009
        /*0650*/ 	.word	0x00000000
        /*0654*/ 	.short	0x010a
        /*0656*/ 	.byte	0x3f
	.zero		1


	//   ....[93]....
        /*0658*/ 	.word	0x00008500
        /*065c*/ 	.word	0x00000008
        /*0660*/ 	.word	0x00000000
        /*0664*/ 	.short	0x010a
        /*0666*/ 	.byte	0x3f
	.zero		1


	//   ....[94]....
        /*0668*/ 	.word	0x00008590
        /*066c*/ 	.word	0x00000009
        /*0670*/ 	.word	0x00000000
        /*0674*/ 	.short	0x010a
        /*0676*/ 	.byte	0x3f
	.zero		1


	//   ....[95]....
        /*0678*/ 	.word	0x00008620
        /*067c*/ 	.word	0x00000008
        /*0680*/ 	.word	0x00000000
        /*0684*/ 	.short	0x010a
        /*0686*/ 	.byte	0x3f
	.zero		1


	//   ....[96]....
        /*0688*/ 	.word	0x000086b0
        /*068c*/ 	.word	0x00000009
        /*0690*/ 	.word	0x00000000
        /*0694*/ 	.short	0x010a
        /*0696*/ 	.byte	0x3f
	.zero		1


	//   ....[97]....
        /*0698*/ 	.word	0x00008740
        /*069c*/ 	.word	0x00000008
        /*06a0*/ 	.word	0x00000000
        /*06a4*/ 	.short	0x010a
        /*06a6*/ 	.byte	0x3f
	.zero		1


	//   ....[98]....
        /*06a8*/ 	.word	0x000087d0
        /*06ac*/ 	.word	0x0000000b
        /*06b0*/ 	.word	0x00000000
        /*06b4*/ 	.short	0x010a
        /*06b6*/ 	.byte	0x3f
	.zero		1


	//   ....[99]....
        /*06b8*/ 	.word	0x00008860
        /*06bc*/ 	.word	0x00000003
        /*06c0*/ 	.word	0x00000000
        /*06c4*/ 	.short	0x010a
        /*06c6*/ 	.byte	0x3f
	.zero		1


	//   ....[100]....
        /*06c8*/ 	.word	0x000088c0
        /*06cc*/ 	.word	0x00000003
        /*06d0*/ 	.word	0x00000000
        /*06d4*/ 	.short	0x010a
        /*06d6*/ 	.byte	0x3f
	.zero		1


	//   ....[101]....
        /*06d8*/ 	.word	0x00008920
        /*06dc*/ 	.word	0x00000006
        /*06e0*/ 	.word	0x00000000
        /*06e4*/ 	.short	0x010a
        /*06e6*/ 	.byte	0x3f
	.zero		1


	//   ....[102]....
        /*06e8*/ 	.word	0x000089f0
        /*06ec*/ 	.word	0x00000014
        /*06f0*/ 	.word	0x000000f0
        /*06f4*/ 	.short	0x010a
        /*06f6*/ 	.byte	0x3f
	.zero		1


	//   ....[103]....
        /*06f8*/ 	.word	0x00008ac0
        /*06fc*/ 	.word	0x00000007
        /*0700*/ 	.word	0x00000000
        /*0704*/ 	.short	0x010a
        /*0706*/ 	.byte	0x3f
	.zero		1


	//   ....[104]....
        /*0708*/ 	.word	0x00008b10
        /*070c*/ 	.word	0x00000008
        /*0710*/ 	.word	0x00000000
        /*0714*/ 	.short	0x010a
        /*0716*/ 	.byte	0x3f
	.zero		1


	//   ....[105]....
        /*0718*/ 	.word	0x00008b60
        /*071c*/ 	.word	0x00000009
        /*0720*/ 	.word	0x00000000
        /*0724*/ 	.short	0x010a
        /*0726*/ 	.byte	0x3f
	.zero		1


	//   ....[106]....
        /*0728*/ 	.word	0x00008bb0
        /*072c*/ 	.word	0x00000008
        /*0730*/ 	.word	0x00000000
        /*0734*/ 	.short	0x010a
        /*0736*/ 	.byte	0x3f
	.zero		1


	//   ....[107]....
        /*0738*/ 	.word	0x00008c00
        /*073c*/ 	.word	0x00000009
        /*0740*/ 	.word	0x00000000
        /*0744*/ 	.short	0x010a
        /*0746*/ 	.byte	0x3f
	.zero		1


	//   ....[108]....
        /*0748*/ 	.word	0x00008c50
        /*074c*/ 	.word	0x00000008
        /*0750*/ 	.word	0x00000000
        /*0754*/ 	.short	0x010a
        /*0756*/ 	.byte	0x3f
	.zero		1


	//   ....[109]....
        /*0758*/ 	.word	0x00008ca0
        /*075c*/ 	.word	0x00000009
        /*0760*/ 	.word	0x00000000
        /*0764*/ 	.short	0x010a
        /*0766*/ 	.byte	0x3f
	.zero		1


	//   ....[110]....
        /*0768*/ 	.word	0x00008cf0
        /*076c*/ 	.word	0x00000008
        /*0770*/ 	.word	0x00000000
        /*0774*/ 	.short	0x010a
        /*0776*/ 	.byte	0x3f
	.zero		1


	//   ....[111]....
        /*0778*/ 	.word	0x00008d40
        /*077c*/ 	.word	0x00000009
        /*0780*/ 	.word	0x00000000
        /*0784*/ 	.short	0x010a
        /*0786*/ 	.byte	0x3f
	.zero		1


	//   ....[112]....
        /*0788*/ 	.word	0x00008d90
        /*078c*/ 	.word	0x00000008
        /*0790*/ 	.word	0x00000000
        /*0794*/ 	.short	0x010a
        /*0796*/ 	.byte	0x3f
	.zero		1


	//   ....[113]....
        /*0798*/ 	.word	0x00008de0
        /*079c*/ 	.word	0x00000009
        /*07a0*/ 	.word	0x00000000
        /*07a4*/ 	.short	0x010a
        /*07a6*/ 	.byte	0x3f
	.zero		1


	//   ....[114]....
        /*07a8*/ 	.word	0x00008e30
        /*07ac*/ 	.word	0x00000008
        /*07b0*/ 	.word	0x00000000
        /*07b4*/ 	.short	0x010a
        /*07b6*/ 	.byte	0x3f
	.zero		1


	//   ....[115]....
        /*07b8*/ 	.word	0x00008e80
        /*07bc*/ 	.word	0x00000009
        /*07c0*/ 	.word	0x00000000
        /*07c4*/ 	.short	0x010a
        /*07c6*/ 	.byte	0x3f
	.zero		1


	//   ....[116]....
        /*07c8*/ 	.word	0x00008ed0
        /*07cc*/ 	.word	0x00000008
        /*07d0*/ 	.word	0x00000000
        /*07d4*/ 	.short	0x010a
        /*07d6*/ 	.byte	0x3f
	.zero		1


	//   ....[117]....
        /*07d8*/ 	.word	0x00008f20
        /*07dc*/ 	.word	0x00000009
        /*07e0*/ 	.word	0x00000000
        /*07e4*/ 	.short	0x010a
        /*07e6*/ 	.byte	0x3f
	.zero		1


	//   ....[118]....
        /*07e8*/ 	.word	0x00008f70
        /*07ec*/ 	.word	0x00000008
        /*07f0*/ 	.word	0x00000000
        /*07f4*/ 	.short	0x010a
        /*07f6*/ 	.byte	0x3f
	.zero		1


	//   ....[119]....
        /*07f8*/ 	.word	0x00008fc0
        /*07fc*/ 	.word	0x00000009
        /*0800*/ 	.word	0x00000000
        /*0804*/ 	.short	0x010a
        /*0806*/ 	.byte	0x3f
	.zero		1


	//   ....[120]....
        /*0808*/ 	.word	0x00009010
        /*080c*/ 	.word	0x00000008
        /*0810*/ 	.word	0x00000000
        /*0814*/ 	.short	0x010a
        /*0816*/ 	.byte	0x3f
	.zero		1


	//   ....[121]....
        /*0818*/ 	.word	0x00009060
        /*081c*/ 	.word	0x00000009
        /*0820*/ 	.word	0x00000000
        /*0824*/ 	.short	0x010a
        /*0826*/ 	.byte	0x3f
	.zero		1


	//   ....[122]....
        /*0828*/ 	.word	0x000090b0
        /*082c*/ 	.word	0x00000008
        /*0830*/ 	.word	0x00000000
        /*0834*/ 	.short	0x010a
        /*0836*/ 	.byte	0x3f
	.zero		1


	//   ....[123]....
        /*0838*/ 	.word	0x00009100
        /*083c*/ 	.word	0x00000009
        /*0840*/ 	.word	0x00000000
        /*0844*/ 	.short	0x010a
        /*0846*/ 	.byte	0x3f
	.zero		1


	//   ....[124]....
        /*0848*/ 	.word	0x00009150
        /*084c*/ 	.word	0x00000008
        /*0850*/ 	.word	0x00000000
        /*0854*/ 	.short	0x010a
        /*0856*/ 	.byte	0x3f
	.zero		1


	//   ....[125]....
        /*0858*/ 	.word	0x000091a0
        /*085c*/ 	.word	0x00000009
        /*0860*/ 	.word	0x00000000
        /*0864*/ 	.short	0x010a
        /*0866*/ 	.byte	0x3f
	.zero		1


	//   ....[126]....
        /*0868*/ 	.word	0x000091f0
        /*086c*/ 	.word	0x00000008
        /*0870*/ 	.word	0x00000000
        /*0874*/ 	.short	0x010a
        /*0876*/ 	.byte	0x3f
	.zero		1


	//   ....[127]....
        /*0878*/ 	.word	0x00009240
        /*087c*/ 	.word	0x00000009
        /*0880*/ 	.word	0x00000000
        /*0884*/ 	.short	0x010a
        /*0886*/ 	.byte	0x3f
	.zero		1


	//   ....[128]....
        /*0888*/ 	.word	0x00009290
        /*088c*/ 	.word	0x00000008
        /*0890*/ 	.word	0x00000000
        /*0894*/ 	.short	0x010a
        /*0896*/ 	.byte	0x3f
	.zero		1


	//   ....[129]....
        /*0898*/ 	.word	0x000092e0
        /*089c*/ 	.word	0x00000009
        /*08a0*/ 	.word	0x00000000
        /*08a4*/ 	.short	0x010a
        /*08a6*/ 	.byte	0x3f
	.zero		1


	//   ....[130]....
        /*08a8*/ 	.word	0x00009330
        /*08ac*/ 	.word	0x00000008
        /*08b0*/ 	.word	0x00000000
        /*08b4*/ 	.short	0x010a
        /*08b6*/ 	.byte	0x3f
	.zero		1


	//   ....[131]....
        /*08b8*/ 	.word	0x00009380
        /*08bc*/ 	.word	0x0000000b
        /*08c0*/ 	.word	0x00000000
        /*08c4*/ 	.short	0x010a
        /*08c6*/ 	.byte	0x3f
	.zero		1


	//----- nvinfo : EIATTR_NUM_MBARRIERS
	.align		4
.L_35:
        /*08c8*/ 	.byte	0x03, 0x38
        /*08ca*/ 	.short	0x003e


	//----- nvinfo : EIATTR_EXIT_INSTR_OFFSETS
	.align		4
        /*08cc*/ 	.byte	0x04, 0x1c
        /*08ce*/ 	.short	(.L_37 - .L_36)


	//   ....[0]....
.L_36:
        /*08d0*/ 	.word	0x00000cc0


	//   ....[1]....
        /*08d4*/ 	.word	0x000014d0


	//   ....[2]....
        /*08d8*/ 	.word	0x00006480


	//   ....[3]....
        /*08dc*/ 	.word	0x000069e0


	//   ....[4]....
        /*08e0*/ 	.word	0x000088b0


	//----- nvinfo : EIATTR_MAX_THREADS
	.align		4
.L_37:
        /*08e4*/ 	.byte	0x04, 0x05
        /*08e6*/ 	.short	(.L_39 - .L_38)
.L_38:
        /*08e8*/ 	.word	0x00000180
        /*08ec*/ 	.word	0x00000001
        /*08f0*/ 	.word	0x00000001


	//----- nvinfo : EIATTR_CRS_STACK_SIZE
	.align		4
.L_39:
        /*08f4*/ 	.byte	0x04, 0x1e
        /*08f6*/ 	.short	(.L_41 - .L_40)
.L_40:
        /*08f8*/ 	.word	0x00000000


	//----- nvinfo : EIATTR_CBANK_PARAM_SIZE
	.align		4
.L_41:
        /*08fc*/ 	.byte	0x03, 0x19
        /*08fe*/ 	.short	0x0470


	//----- nvinfo : EIATTR_PARAM_CBANK
	.align		4
        /*0900*/ 	.byte	0x04, 0x0a
        /*0902*/ 	.short	(.L_43 - .L_42)
	.align		4
.L_42:
        /*0904*/ 	.word	index@(.nv.constant0._ZN7cutlass13device_kernelINS_4gemm6kernel13GemmUniversalIN4cute5tupleIJiiiiEEENS1_10collective13CollectiveMmaINS1_34MainloopSm90TmaGmmaWarpSpecializedILi30ENS5_IJNS4_1CILi2EEENSA_ILi1EEESC_EEENS1_35KernelTmaWarpSpecializedCooperativeEEENS5_IJNSA_ILi128EEENSA_ILi112EEENSA_ILi16EEEEEENS_6half_tENS5_IJlSC_lEEESK_SL_NS4_8TiledMMAINS4_8MMA_AtomIJNS4_4SM904GMMA25MMA_64x16x16_F32F16F16_SSILNSP_5MajorE0ELSR_0ELNSP_7ScaleInE1ELSS_1EEEEEENS4_6LayoutISD_NS5_IJSC_NSA_ILi0EEESW_EEEEENS5_IJNS4_10UnderscoreESZ_SZ_EEEEENS4_13SM90_TMA_LOADENS4_14ComposedLayoutINS4_7SwizzleILi1ELi4ELi3EEENS4_18smem_ptr_flag_bitsILi16EEENSV_INS5_IJNSA_ILi8EEESI_EEENS5_IJSI_SC_EEEEEEEvNS4_8identityENS4_23SM90_TMA_LOAD_MULTICASTES1C_vS1D_EENS_8epilogue10collective6detail29Sm90TmaWarpSpecializedAdapterINS1H_15DefaultEpilogueISK_SL_SL_NS1G_6thread17LinearCombinationISK_Li1EffLNS1L_9ScaleType4KindE0ELNS_15FloatRoundStyleE2ESK_EENS1_15EpilogueDefaultEEEEEvvEEEEvNT_6ParamsE)
        /*0908*/ 	.short	0x0210
        /*090a*/ 	.short	0x0470


	//----- nvinfo : EIATTR_SW_WAR
	.align		4
.L_43:
        /*090c*/ 	.byte	0x04, 0x36
        /*090e*/ 	.short	(.L_45 - .L_44)
.L_44:
        /*0910*/ 	.word	0x00000008
.L_45:


//--------------------- .nv.callgraph             --------------------------
	.section	.nv.callgraph,"",@"SHT_CUDA_CALLGRAPH"
	.align	4
	.sectionentsize	8
	.align		4
        /*0000*/ 	.word	0x00000000
	.align		4
        /*0004*/ 	.word	0xffffffff
	.align		4
        /*0008*/ 	.word	index@(_ZN7cutlass13device_kernelINS_4gemm6kernel13GemmUniversalIN4cute5tupleIJiiiiEEENS1_10collective13CollectiveMmaINS1_34MainloopSm90TmaGmmaWarpSpecializedILi30ENS5_IJNS4_1CILi2EEENSA_ILi1EEESC_EEENS1_35KernelTmaWarpSpecializedCooperativeEEENS5_IJNSA_ILi128EEENSA_ILi112EEENSA_ILi16EEEEEENS_6half_tENS5_IJlSC_lEEESK_SL_NS4_8TiledMMAINS4_8MMA_AtomIJNS4_4SM904GMMA25MMA_64x16x16_F32F16F16_SSILNSP_5MajorE0ELSR_0ELNSP_7ScaleInE1ELSS_1EEEEEENS4_6LayoutISD_NS5_IJSC_NSA_ILi0EEESW_EEEEENS5_IJNS4_10UnderscoreESZ_SZ_EEEEENS4_13SM90_TMA_LOADENS4_14ComposedLayoutINS4_7SwizzleILi1ELi4ELi3EEENS4_18smem_ptr_flag_bitsILi16EEENSV_INS5_IJNSA_ILi8EEESI_EEENS5_IJSI_SC_EEEEEEEvNS4_8identityENS4_23SM90_TMA_LOAD_MULTICASTES1C_vS1D_EENS_8epilogue10collective6detail29Sm90TmaWarpSpecializedAdapterINS1H_15DefaultEpilogueISK_SL_SL_NS1G_6thread17LinearCombinationISK_Li1EffLNS1L_9ScaleType4KindE0ELNS_15FloatRoundStyleE2ESK_EENS1_15EpilogueDefaultEEEEEvvEEEEvNT_6ParamsE)
	.align		4
        /*000c*/ 	.word	index@(__assertfail)
	.align		4
        /*0010*/ 	.word	0x00000000
	.align		4
        /*0014*/ 	.word	0xfffffffe
	.align		4
        /*0018*/ 	.word	0x00000000
	.align		4
        /*001c*/ 	.word	0xfffffffd
	.align		4
        /*0020*/ 	.word	0x00000000
	.align		4
        /*0024*/ 	.word	0xfffffffc


//--------------------- .nv.constant4             --------------------------
	.section	.nv.constant4,"a",@progbits
	.align	8
	.align		8
.nv.constant4:
        /*0000*/ 	.dword	__assertfail
	.align		8
        /*0008*/ 	.dword	__unnamed_1
	.align		8
        /*0010*/ 	.dword	_ZN40_INTERNAL_50433e39_4_k_cu_ab22788b_140614cuda3std3__45__cpo5beginE
	.align		8
        /*0018*/ 	.dword	_ZN40_INTERNAL_50433e39_4_k_cu_ab22788b_140614cuda3std3__45__cpo3endE
	.align		8
        /*0020*/ 	.dword	_ZN40_INTERNAL_50433e39_4_k_cu_ab22788b_140614cuda3std3__45__cpo6cbeginE
	.align		8
        /*0028*/ 	.dword	_ZN40_INTERNAL_50433e39_4_k_cu_ab22788b_140614cuda3std3__45__cpo4cendE
	.align		8
        /*0030*/ 	.dword	_ZN40_INTERNAL_50433e39_4_k_cu_ab22788b_140614cuda3std3__442_GLOBAL__N__50433e39_4_k_cu_ab22788b_140616ignoreE
	.align		8
        /*0038*/ 	.dword	_ZN40_INTERNAL_50433e39_4_k_cu_ab22788b_140614cuda3std3__419piecewise_constructE
	.align		8
        /*0040*/ 	.dword	_ZN40_INTERNAL_50433e39_4_k_cu_ab22788b_140614cuda3std3__48in_placeE
	.align		8
        /*0048*/ 	.dword	_ZN40_INTERNAL_50433e39_4_k_cu_ab22788b_140614cuda3std6ranges3__45__cpo4swapE
	.align		8
        /*0050*/ 	.dword	_ZN40_INTERNAL_50433e39_4_k_cu_ab22788b_140614cuda3std6ranges3__45__cpo9iter_moveE
	.align		8
        /*0058*/ 	.dword	_ZN40_INTERNAL_50433e39_4_k_cu_ab22788b_140614cute7productE
	.align		8
        /*0060*/ 	.dword	_ZN40_INTERNAL_50433e39_4_k_cu_ab22788b_140614cute1_E
	.align		8
        /*0068*/ 	.dword	$str$22
	.align		8
        /*0070*/ 	.dword	$str$23


//--------------------- .text._ZN7cutlass13device_kernelINS_4gemm6kernel13GemmUniversalIN4cute5tupleIJiiiiEEENS1_10collective13CollectiveMmaINS1_34MainloopSm90TmaGmmaWarpSpecializedILi30ENS5_IJNS4_1CILi2EEENSA_ILi1EEESC_EEENS1_35KernelTmaWarpSpecializedCooperativeEEENS5_IJNSA_ILi128EEENSA_ILi112EEENSA_ILi16EEEEEENS_6half_tENS5_IJlSC_lEEESK_SL_NS4_8TiledMMAINS4_8MMA_AtomIJNS4_4SM904GMMA25MMA_64x16x16_F32F16F16_SSILNSP_5MajorE0ELSR_0ELNSP_7ScaleInE1ELSS_1EEEEEENS4_6LayoutISD_NS5_IJSC_NSA_ILi0EEESW_EEEEENS5_IJNS4_10UnderscoreESZ_SZ_EEEEENS4_13SM90_TMA_LOADENS4_14ComposedLayoutINS4_7SwizzleILi1ELi4ELi3EEENS4_18smem_ptr_flag_bitsILi16EEENSV_INS5_IJNSA_ILi8EEESI_EEENS5_IJSI_SC_EEEEEEEvNS4_8identityENS4_23SM90_TMA_LOAD_MULTICASTES1C_vS1D_EENS_8epilogue10collective6detail29Sm90TmaWarpSpecializedAdapterINS1H_15DefaultEpilogueISK_SL_SL_NS1G_6thread17LinearCombinationISK_Li1EffLNS1L_9ScaleType4KindE0ELNS_15FloatRoundStyleE2ESK_EENS1_15EpilogueDefaultEEEEEvvEEEEvNT_6ParamsE --------------------------
	.section	.text._ZN7cutlass13device_kernelINS_4gemm6kernel13GemmUniversalIN4cute5tupleIJiiiiEEENS1_10collective13CollectiveMmaINS1_34MainloopSm90TmaGmmaWarpSpecializedILi30ENS5_IJNS4_1CILi2EEENSA_ILi1EEESC_EEENS1_35KernelTmaWarpSpecializedCooperativeEEENS5_IJNSA_ILi128EEENSA_ILi112EEENSA_ILi16EEEEEENS_6half_tENS5_IJlSC_lEEESK_SL_NS4_8TiledMMAINS4_8MMA_AtomIJNS4_4SM904GMMA25MMA_64x16x16_F32F16F16_SSILNSP_5MajorE0ELSR_0ELNSP_7ScaleInE1ELSS_1EEEEEENS4_6LayoutISD_NS5_IJSC_NSA_ILi0EEESW_EEEEENS5_IJNS4_10UnderscoreESZ_SZ_EEEEENS4_13SM90_TMA_LOADENS4_14ComposedLayoutINS4_7SwizzleILi1ELi4ELi3EEENS4_18smem_ptr_flag_bitsILi16EEENSV_INS5_IJNSA_ILi8EEESI_EEENS5_IJSI_SC_EEEEEEEvNS4_8identityENS4_23SM90_TMA_LOAD_MULTICASTES1C_vS1D_EENS_8epilogue10collective6detail29Sm90TmaWarpSpecializedAdapterINS1H_15DefaultEpilogueISK_SL_SL_NS1G_6thread17LinearCombinationISK_Li1EffLNS1L_9ScaleType4KindE0ELNS_15FloatRoundStyleE2ESK_EENS1_15EpilogueDefaultEEEEEvvEEEEvNT_6ParamsE,"ax",@progbits
	.align	128
.text._ZN7cutlass13device_kernelINS_4gemm6kernel13GemmUniversalIN4cute5tupleIJiiiiEEENS1_10collective13CollectiveMmaINS1_34MainloopSm90TmaGmmaWarpSpecializedILi30ENS5_IJNS4_1CILi2EEENSA_ILi1EEESC_EEENS1_35KernelTmaWarpSpecializedCooperativeEEENS5_IJNSA_ILi128EEENSA_ILi112EEENSA_ILi16EEEEEENS_6half_tENS5_IJlSC_lEEESK_SL_NS4_8TiledMMAINS4_8MMA_AtomIJNS4_4SM904GMMA25MMA_64x16x16_F32F16F16_SSILNSP_5MajorE0ELSR_0ELNSP_7ScaleInE1ELSS_1EEEEEENS4_6LayoutISD_NS5_IJSC_NSA_ILi0EEESW_EEEEENS5_IJNS4_10UnderscoreESZ_SZ_EEEEENS4_13SM90_TMA_LOADENS4_14ComposedLayoutINS4_7SwizzleILi1ELi4ELi3EEENS4_18smem_ptr_flag_bitsILi16EEENSV_INS5_IJNSA_ILi8EEESI_EEENS5_IJSI_SC_EEEEEEEvNS4_8identityENS4_23SM90_TMA_LOAD_MULTICASTES1C_vS1D_EENS_8epilogue10collective6detail29Sm90TmaWarpSpecializedAdapterINS1H_15DefaultEpilogueISK_SL_SL_NS1G_6thread17LinearCombinationISK_Li1EffLNS1L_9ScaleType4KindE0ELNS_15FloatRoundStyleE2ESK_EENS1_15EpilogueDefaultEEEEEvvEEEEvNT_6ParamsE:
        .type           _ZN7cutlass13device_kernelINS_4gemm6kernel13GemmUniversalIN4cute5tupleIJiiiiEEENS1_10collective13CollectiveMmaINS1_34MainloopSm90TmaGmmaWarpSpecializedILi30ENS5_IJNS4_1CILi2EEENSA_ILi1EEESC_EEENS1_35KernelTmaWarpSpecializedCooperativeEEENS5_IJNSA_ILi128EEENSA_ILi112EEENSA_ILi16EEEEEENS_6half_tENS5_IJlSC_lEEESK_SL_NS4_8TiledMMAINS4_8MMA_AtomIJNS4_4SM904GMMA25MMA_64x16x16_F32F16F16_SSILNSP_5MajorE0ELSR_0ELNSP_7ScaleInE1ELSS_1EEEEEENS4_6LayoutISD_NS5_IJSC_NSA_ILi0EEESW_EEEEENS5_IJNS4_10UnderscoreESZ_SZ_EEEEENS4_13SM90_TMA_LOADENS4_14ComposedLayoutINS4_7SwizzleILi1ELi4ELi3EEENS4_18smem_ptr_flag_bitsILi16EEENSV_INS5_IJNSA_ILi8EEESI_EEENS5_IJSI_SC_EEEEEEEvNS4_8identityENS4_23SM90_TMA_LOAD_MULTICASTES1C_vS1D_EENS_8epilogue10collective6detail29Sm90TmaWarpSpecializedAdapterINS1H_15DefaultEpilogueISK_SL_SL_NS1G_6thread17LinearCombinationISK_Li1EffLNS1L_9ScaleType4KindE0ELNS_15FloatRoundStyleE2ESK_EENS1_15EpilogueDefaultEEEEEvvEEEEvNT_6ParamsE,@function
        .size           _ZN7cutlass13device_kernelINS_4gemm6kernel13GemmUniversalIN4cute5tupleIJiiiiEEENS1_10collective13CollectiveMmaINS1_34MainloopSm90TmaGmmaWarpSpecializedILi30ENS5_IJNS4_1CILi2EEENSA_ILi1EEESC_EEENS1_35KernelTmaWarpSpecializedCooperativeEEENS5_IJNSA_ILi128EEENSA_ILi112EEENSA_ILi16EEEEEENS_6half_tENS5_IJlSC_lEEESK_SL_NS4_8TiledMMAINS4_8MMA_AtomIJNS4_4SM904GMMA25MMA_64x16x16_F32F16F16_SSILNSP_5MajorE0ELSR_0ELNSP_7ScaleInE1ELSS_1EEEEEENS4_6LayoutISD_NS5_IJSC_NSA_ILi0EEESW_EEEEENS5_IJNS4_10UnderscoreESZ_SZ_EEEEENS4_13SM90_TMA_LOADENS4_14ComposedLayoutINS4_7SwizzleILi1ELi4ELi3EEENS4_18smem_ptr_flag_bitsILi16EEENSV_INS5_IJNSA_ILi8EEESI_EEENS5_IJSI_SC_EEEEEEEvNS4_8identityENS4_23SM90_TMA_LOAD_MULTICASTES1C_vS1D_EENS_8epilogue10collective6detail29Sm90TmaWarpSpecializedAdapterINS1H_15DefaultEpilogueISK_SL_SL_NS1G_6thread17LinearCombinationISK_Li1EffLNS1L_9ScaleType4KindE0ELNS_15FloatRoundStyleE2ESK_EENS1_15EpilogueDefaultEEEEEvvEEEEvNT_6ParamsE,(.L_x_234 - _ZN7cutlass13device_kernelINS_4gemm6kernel13GemmUniversalIN4cute5tupleIJiiiiEEENS1_10collective13CollectiveMmaINS1_34MainloopSm90TmaGmmaWarpSpecializedILi30ENS5_IJNS4_1CILi2EEENSA_ILi1EEESC_EEENS1_35KernelTmaWarpSpecializedCooperativeEEENS5_IJNSA_ILi128EEENSA_ILi112EEENSA_ILi16EEEEEENS_6half_tENS5_IJlSC_lEEESK_SL_NS4_8TiledMMAINS4_8MMA_AtomIJNS4_4SM904GMMA25MMA_64x16x16_F32F16F16_SSILNSP_5MajorE0ELSR_0ELNSP_7ScaleInE1ELSS_1EEEEEENS4_6LayoutISD_NS5_IJSC_NSA_ILi0EEESW_EEEEENS5_IJNS4_10UnderscoreESZ_SZ_EEEEENS4_13SM90_TMA_LOADENS4_14ComposedLayoutINS4_7SwizzleILi1ELi4ELi3EEENS4_18smem_ptr_flag_bitsILi16EEENSV_INS5_IJNSA_ILi8EEESI_EEENS5_IJSI_SC_EEEEEEEvNS4_8identityENS4_23SM90_TMA_LOAD_MULTICASTES1C_vS1D_EENS_8epilogue10collective6detail29Sm90TmaWarpSpecializedAdapterINS1H_15DefaultEpilogueISK_SL_SL_NS1G_6thread17LinearCombinationISK_Li1EffLNS1L_9ScaleType4KindE0ELNS_15FloatRoundStyleE2ESK_EENS1_15EpilogueDefaultEEEEEvvEEEEvNT_6ParamsE)
        .other          _ZN7cutlass13device_kernelINS_4gemm6kernel13GemmUniversalIN4cute5tupleIJiiiiEEENS1_10collective13CollectiveMmaINS1_34MainloopSm90TmaGmmaWarpSpecializedILi30ENS5_IJNS4_1CILi2EEENSA_ILi1EEESC_EEENS1_35KernelTmaWarpSpecializedCooperativeEEENS5_IJNSA_ILi128EEENSA_ILi112EEENSA_ILi16EEEEEENS_6half_tENS5_IJlSC_lEEESK_SL_NS4_8TiledMMAINS4_8MMA_AtomIJNS4_4SM904GMMA25MMA_64x16x16_F32F16F16_SSILNSP_5MajorE0ELSR_0ELNSP_7ScaleInE1ELSS_1EEEEEENS4_6LayoutISD_NS5_IJSC_NSA_ILi0EEESW_EEEEENS5_IJNS4_10UnderscoreESZ_SZ_EEEEENS4_13SM90_TMA_LOADENS4_14ComposedLayoutINS4_7SwizzleILi1ELi4ELi3EEENS4_18smem_ptr_flag_bitsILi16EEENSV_INS5_IJNSA_ILi8EEESI_EEENS5_IJSI_SC_EEEEEEEvNS4_8identityENS4_23SM90_TMA_LOAD_MULTICASTES1C_vS1D_EENS_8epilogue10collective6detail29Sm90TmaWarpSpecializedAdapterINS1H_15DefaultEpilogueISK_SL_SL_NS1G_6thread17LinearCombinationISK_Li1EffLNS1L_9ScaleType4KindE0ELNS_15FloatRoundStyleE2ESK_EENS1_15EpilogueDefaultEEEEEvvEEEEvNT_6ParamsE,@"STO_CUDA_ENTRY STV_DEFAULT"
_ZN7cutlass13device_kernelINS_4gemm6kernel13GemmUniversalIN4cute5tupleIJiiiiEEENS1_10collective13CollectiveMmaINS1_34MainloopSm90TmaGmmaWarpSpecializedILi30ENS5_IJNS4_1CILi2EEENSA_ILi1EEESC_EEENS1_35KernelTmaWarpSpecializedCooperativeEEENS5_IJNSA_ILi128EEENSA_ILi112EEENSA_ILi16EEEEEENS_6half_tENS5_IJlSC_lEEESK_SL_NS4_8TiledMMAINS4_8MMA_AtomIJNS4_4SM904GMMA25MMA_64x16x16_F32F16F16_SSILNSP_5MajorE0ELSR_0ELNSP_7ScaleInE1ELSS_1EEEEEENS4_6LayoutISD_NS5_IJSC_NSA_ILi0EEESW_EEEEENS5_IJNS4_10UnderscoreESZ_SZ_EEEEENS4_13SM90_TMA_LOADENS4_14ComposedLayoutINS4_7SwizzleILi1ELi4ELi3EEENS4_18smem_ptr_flag_bitsILi16EEENSV_INS5_IJNSA_ILi8EEESI_EEENS5_IJSI_SC_EEEEEEEvNS4_8identityENS4_23SM90_TMA_LOAD_MULTICASTES1C_vS1D_EENS_8epilogue10collective6detail29Sm90TmaWarpSpecializedAdapterINS1H_15DefaultEpilogueISK_SL_SL_NS1G_6thread17LinearCombinationISK_Li1EffLNS1L_9ScaleType4KindE0ELNS_15FloatRoundStyleE2ESK_EENS1_15EpilogueDefaultEEEEEvvEEEEvNT_6ParamsE:
[----:B------:R-:W0:Y:S01]  /*0000*/  LDC R1, c[0x0][0x28] ;  /* 0x00000a00ff017b82 */ /* 0x000e220000000800 */
[----:B------:R-:W1:Y:S01]  /*0010*/  S2R R18, SR_TID.X ;  /* 0x0000000000127919 */ /* 0x000e620000002100 */
[----:B------:R-:W-:Y:S01]  /*0020*/  ELECT P0, URZ, PT ;  /* 0x00000000003f782f */ /* 0x000fe20003800000 */
[----:B------:R-:W-:Y:S01]  /*0030*/  BSSY B0, `(.L_x_0) ;  /* 0x000000f000007945 */ /* 0x000fe20003800000 */
[--C-:B-1----:R-:W-:Y:S02]  /*0040*/  SHF.R.U32.HI R0, RZ, 0x5, R18.reuse ;  /* 0x00000005ff007819 */ /* 0x102fe40000011612 */
[----:B------:R-:W-:-:S03]  /*0050*/  SHF.R.U32.HI R3, RZ, 0x7, R18 ;  /* 0x00000007ff037819 */ /* 0x000fc60000011612 */
[----:B------:R-:W1:Y:S04]  /*0060*/  SHFL.IDX PT, R2, R0, RZ, 0x1f ;  /* 0x00001fff00027589 */ /* 0x000e6800000e0000 */
[----:B------:R2:W3:Y:S01]  /*0070*/  SHFL.IDX PT, R5, R3, RZ, 0x1f ;  /* 0x00001fff03057589 */ /* 0x0004e200000e0000 */
[----:B-1----:R-:W-:-:S13]  /*0080*/  ISETP.NE.OR P0, PT, R2, RZ, !P0 ;  /* 0x000000ff0200720c */ /* 0x002fda0004705670 */
[----:B0-23--:R-:W-:Y:S05]  /*0090*/  @P0 BRA `(.L_x_1) ;  /* 0x0000000000200947 */ /* 0x00dfea0003800000 */
[----:B------:R-:W-:Y:S02]  /*00a0*/  ULDC.64 UR4, c[0x0][0x198] ;  /* 0x0000660000047ab9 */ /* 0x000fe40000000a00 */
[----:B------:R-:W-:Y:S02]  /*00b0*/  UIADD3 UR6, UP0, UR4, 0xf0, URZ ;  /* 0x000000f004067890 */ /* 0x000fe4000ff1e03f */
[----:B------:R-:W-:Y:S02]  /*00c0*/  UIADD3 UR4, UP1, UR4, 0x1f0, URZ ;  /* 0x000001f004047890 */ /* 0x000fe4000ff3e03f */
[----:B------:R-:W-:Y:S02]  /*00d0*/  UIADD3.X UR7, URZ, UR5, URZ, UP0, !UPT ;  /* 0x000000053f077290 */ /* 0x000fe400087fe43f */
[----:B------:R-:W-:-:S07]  /*00e0*/  UIADD3.X UR5, URZ, UR5, URZ, UP1, !UPT ;  /* 0x000000053f057290 */ /* 0x000fce0008ffe43f */
[----:B------:R0:W-:Y:S02]  /*00f0*/  UTMACCTL.PF [UR6] ;  /* 0x00000000060079b9 */ /* 0x0001e40008040000 */
[----:B------:R0:W-:Y:S02]  /*0100*/  UTMACCTL.PF [UR4] ;  /* 0x00000000040079b9 */ /* 0x0001e40008040000 */
[----:B0-----:R-:W-:Y:S01]  /*0110*/  NOP ;  /* 0x0000000000007918 */ /* 0x001fe20000000000 */
.L_x_1:
[----:B------:R-:W-:Y:S05]  /*0120*/  BSYNC B0 ;  /* 0x0000000000007941 */ /* 0x000fea0003800000 */
.L_x_0:
[----:B------:R-:W0:Y:S02]  /*0130*/  SHFL.IDX PT, R3, R0, RZ, 0x1f ;  /* 0x00001fff00037589 */ /* 0x000e2400000e0000 */
[----:B0-----:R-:W-:-:S13]  /*0140*/  ISETP.NE.AND P0, PT, R3, RZ, PT ;  /* 0x000000ff0300720c */ /* 0x001fda0003f05270 */
[----:B------:R-:W-:Y:S05]  /*0150*/  @P0 BRA `(.L_x_2) ;  /* 0x0000000400340947 */ /* 0x000fea0003800000 */
[----:B------:R-:W-:Y:S01]  /*0160*/  ELECT P0, URZ, PT ;  /* 0x00000000003f782f */ /* 0x000fe20003800000 */
[----:B------:R-:W-:-:S12]  /*0170*/  BSSY B0, `(.L_x_2) ;  /* 0x000004b000007945 */ /* 0x000fd80003800000 */
[----:B------:R-:W-:Y:S05]  /*0180*/  @!P0 BRA `(.L_x_3) ;  /* 0x0000000400248947 */ /* 0x000fea0003800000 */
[----:B------:R-:W0:Y:S01]  /*0190*/  S2UR UR8, SR_CgaCtaId ;  /* 0x00000000000879c3 */ /* 0x000e220000008800 */
[----:B------:R-:W-:Y:S01]  /*01a0*/  UMOV UR4, 0x400 ;  /* 0x0000040000047882 */ /* 0x000fe20000000000 */
[----:B------:R-:W-:Y:S01]  /*01b0*/  UMOV UR5, 0x1 ;  /* 0x0000000100057882 */ /* 0x000fe20000000000 */
[----:B------:R-:W-:Y:S02]  /*01c0*/  UMOV UR6, 0x4 ;  /* 0x0000000400067882 */ /* 0x000fe40000000000 */
[----:B------:R-:W-:-:S04]  /*01d0*/  UIADD3 UR6, -UR6, 0x100000, URZ ;  /* 0x0010000006067890 */ /* 0x000fc8000fffe13f */
[----:B------:R-:W-:Y:S02]  /*01e0*/  USHF.L.U32 UR7, UR6, 0xb, URZ ;  /* 0x0000000b06077899 */ /* 0x000fe4000800063f */
[----:B------:R-:W-:Y:S02]  /*01f0*/  USHF.L.U32 UR6, UR6, 0x1, URZ ;  /* 0x0000000106067899 */ /* 0x000fe4000800063f */
[----:B0-----:R-:W-:Y:S02]  /*0200*/  ULEA UR8, UR8, UR4, 0x18 ;  /* 0x0000000408087291 */ /* 0x001fe4000f8ec03f */
[----:B------:R-:W-:-:S04]  /*0210*/  UIADD3 UR4, -UR5, 0x100000, URZ ;  /* 0x0010000005047890 */ /* 0x000fc8000fffe13f */
[----:B------:R-:W-:Y:S02]  /*0220*/  USHF.L.U32 UR5, UR4, 0xb, URZ ;  /* 0x0000000b04057899 */ /* 0x000fe4000800063f */
[----:B------:R-:W-:Y:S01]  /*0230*/  USHF.L.U32 UR4, UR4, 0x1, URZ ;  /* 0x0000000104047899 */ /* 0x000fe2000800063f */
[----:B------:R-:W0:Y:S11]  /*0240*/  FENCE.VIEW.ASYNC.S ;  /* 0x00000000000073c6 */ /* 0x000e360000000000 */
[----:B0-----:R0:W1:Y:S01]  /*0250*/  SYNCS.EXCH.64 URZ, [UR8], UR4 ;  /* 0x00000004083f75b2 */ /* 0x0010620008000100 */
[----:B------:R0:W2:Y:S01]  /*0260*/  SYNCS.EXCH.64 URZ, [UR8+0xf0], UR6 ;  /* 0x0000f006083f75b2 */ /* 0x0000a20008000100 */
[----:B------:R0:W3:Y:S01]  /*0270*/  SYNCS.EXCH.64 URZ, [UR8+0x8], UR4 ;  /* 0x00000804083f75b2 */ /* 0x0000e20008000100 */
[----:B------:R0:W4:Y:S01]  /*0280*/  SYNCS.EXCH.64 URZ, [UR8+0xf8], UR6 ;  /* 0x0000f806083f75b2 */ /* 0x0001220008000100 */
[----:B------:R0:W0:Y:S01]  /*0290*/  SYNCS.EXCH.64 URZ, [UR8+0x10], UR4 ;  /* 0x00001004083f75b2 */ /* 0x0000220008000100 */
        /* <DEDUP_REMOVED lines=55> */
[----:B-1234-:R-:W-:Y:S01]  /*0610*/  NOP ;  /* 0x0000000000007918 */ /* 0x01efe20000000000 */
.L_x_3:
[----:B0-----:R-:W-:Y:S05]  /*0620*/  BSYNC B0 ;  /* 0x0000000000007941 */ /* 0x001fea0003800000 */
.L_x_2:
[----:B------:R-:W-:Y:S01]  /*0630*/  SHF.R.S32.HI R7, RZ, 0x1f, R18 ;  /* 0x0000001fff077819 */ /* 0x000fe20000011412 */
[----:B------:R-:W0:Y:S01]  /*0640*/  SHFL.IDX PT, R0, R0, RZ, 0x1f ;  /* 0x00001fff00007589 */ /* 0x000e2200000e0000 */
[----:B------:R-:W1:Y:S01]  /*0650*/  S2UR UR8, SR_CTAID.X ;  /* 0x00000000000879c3 */ /* 0x000e620000002500 */
[----:B------:R-:W-:Y:S02]  /*0660*/  ELECT P0, URZ, PT ;  /* 0x00000000003f782f */ /* 0x000fe40003800000 */
[----:B------:R-:W-:Y:S01]  /*0670*/  LEA.HI R7, R7, R18, RZ, 0x7 ;  /* 0x0000001207077211 */ /* 0x000fe200078f38ff */
[----:B------:R-:W2:Y:S01]  /*0680*/  S2R R4, SR_CTAID.Y ;  /* 0x0000000000047919 */ /* 0x000ea20000002600 */
[----:B------:R-:W-:Y:S01]  /*0690*/  SHF.R.S32.HI R8, RZ, 0x1f, R3 ;  /* 0x0000001fff087819 */ /* 0x000fe20000011403 */
[----:B------:R-:W-:Y:S01]  /*06a0*/  ULDC UR4, c[0x0][0x150] ;  /* 0x0000540000047ab9 */ /* 0x000fe20000000800 */
[----:B------:R-:W-:Y:S01]  /*06b0*/  LOP3.LUT R7, R7, 0xffffff80, RZ, 0xc0, !PT ;  /* 0xffffff8007077812 */ /* 0x000fe200078ec0ff */
[----:B------:R-:W-:Y:S01]  /*06c0*/  NOP ;  /* 0x0000000000007918 */ /* 0x000fe20000000000 */
[----:B------:R-:W-:Y:S01]  /*06d0*/  LEA.HI R8, R8, R3, RZ, 0x2 ;  /* 0x0000000308087211 */ /* 0x000fe200078f10ff */
[----:B------:R-:W3:Y:S01]  /*06e0*/  LDC R10, c[0x0][0x144] ;  /* 0x00005100ff0a7b82 */ /* 0x000ee20000000800 */
[----:B------:R-:W-:Y:S01]  /*06f0*/  NOP ;  /* 0x0000000000007918 */ /* 0x000fe20000000000 */
[----:B------:R-:W-:Y:S01]  /*0700*/  IMAD.IADD R6, R18, 0x1, -R7 ;  /* 0x0000000112067824 */ /* 0x000fe200078e0a07 */
[----:B------:R-:W-:Y:S01]  /*0710*/  LOP3.LUT R8, R8, 0x3ffffffc, RZ, 0xc0, !PT ;  /* 0x3ffffffc08087812 */ /* 0x000fe200078ec0ff */
[----:B------:R-:W-:Y:S01]  /*0720*/  IMAD.MOV.U32 R22, RZ, RZ, 0x1 ;  /* 0x00000001ff167424 */ /* 0x000fe200078e00ff */
[----:B------:R-:W-:-:S02]  /*0730*/  ISETP.NE.AND P3, PT, R5, RZ, PT ;  /* 0x000000ff0500720c */ /* 0x000fc40003f65270 */
[----:B------:R-:W-:Y:S01]  /*0740*/  SHF.R.S32.HI R7, RZ, 0x1f, R6 ;  /* 0x0000001fff077819 */ /* 0x000fe20000011406 */
[----:B------:R-:W-:Y:S01]  /*0750*/  IMAD.IADD R8, R3, 0x1, -R8 ;  /* 0x0000000103087824 */ /* 0x000fe200078e0a08 */
[----:B------:R-:W4:Y:S02]  /*0760*/  LDC R13, c[0x0][0x140] ;  /* 0x00005000ff0d7b82 */ /* 0x000f240000000800 */
[----:B------:R-:W-:Y:S02]  /*0770*/  LEA.HI R7, R7, R6, RZ, 0x3 ;  /* 0x0000000607077211 */ /* 0x000fe400078f18ff */
[----:B0-----:R-:W-:Y:S02]  /*0780*/  ISETP.NE.OR P0, PT, R0, RZ, !P0 ;  /* 0x000000ff0000720c */ /* 0x001fe40004705670 */
[--C-:B------:R-:W-:Y:S02]  /*0790*/  SHF.R.S32.HI R0, RZ, 0x3, R7.reuse ;  /* 0x00000003ff007819 */ /* 0x100fe40000011407 */
[----:B------:R-:W-:-:S02]  /*07a0*/  SHF.R.S32.HI R7, RZ, 0x1f, R7 ;  /* 0x0000001fff077819 */ /* 0x000fc40000011407 */
[----:B-1----:R-:W-:Y:S02]  /*07b0*/  I2FP.F32.U32 R9, UR8 ;  /* 0x0000000800097c45 */ /* 0x002fe40008201000 */
[----:B------:R-:W-:-:S03]  /*07c0*/  LEA.HI R7, R7, R0, RZ, 0x2 ;  /* 0x0000000007077211 */ /* 0x000fc600078f10ff */
[----:B------:R-:W-:Y:S01]  /*07d0*/  FMUL R9, R9, UR4 ;  /* 0x0000000409097c20 */ /* 0x000fe20008400000 */
[----:B------:R-:W-:Y:S01]  /*07e0*/  LOP3.LUT R7, R7, 0xfffffffc, RZ, 0xc0, !PT ;  /* 0xfffffffc07077812 */ /* 0x000fe200078ec0ff */
[----:B------:R-:W-:Y:S01]  /*07f0*/  VOTEU.ALL UP0, P0 ;  /* 0x00000000003f7886 */ /* 0x000fe20000000000 */
[----:B--2---:R-:W-:Y:S01]  /*0800*/  I2FP.F32.U32 R3, R4 ;  /* 0x0000000400037245 */ /* 0x004fe20000201000 */
[----:B------:R-:W-:Y:S01]  /*0810*/  ULDC UR4, c[0x0][0x154] ;  /* 0x0000550000047ab9 */ /* 0x000fe20000000800 */
[----:B------:R-:W-:Y:S01]  /*0820*/  VOTEU.ALL UP1, P0 ;  /* 0x00000000003f7886 */ /* 0x000fe20000020000 */
[----:B------:R-:W0:Y:S01]  /*0830*/  F2I.U32.TRUNC.NTZ R9, R9 ;  /* 0x0000000900097305 */ /* 0x000e22000020f000 */
[----:B------:R-:W-:Y:S01]  /*0840*/  IMAD.IADD R7, R0, 0x1, -R7 ;  /* 0x0000000100077824 */ /* 0x000fe200078e0a07 */
[----:B------:R-:W1:Y:S01]  /*0850*/  @!UP0 S2UR UR7, SR_CgaCtaId ;  /* 0x00000000000789c3 */ /* 0x000e620000008800 */
[----:B------:R-:W-:Y:S01]  /*0860*/  FMUL R12, R3, UR4 ;  /* 0x00000004030c7c20 */ /* 0x000fe20008400000 */
[----:B------:R-:W-:Y:S01]  /*0870*/  UMOV UR4, 0x20 ;  /* 0x0000002000047882 */ /* 0x000fe20000000000 */
[----:B------:R-:W-:Y:S01]  /*0880*/  IMAD R8, R8, 0x4, R7 ;  /* 0x0000000408087824 */ /* 0x000fe200078e0207 */
[----:B------:R-:W-:Y:S01]  /*0890*/  @!UP0 UMOV UR6, 0x400 ;  /* 0x0000040000068882 */ /* 0x000fe20000000000 */
[----:B------:R-:W-:-:S04]  /*08a0*/  @!UP0 UIADD3 UR4, -UR4, 0x100000, URZ ;  /* 0x0010000004048890 */ /* 0x000fc8000fffe13f */
[----:B------:R-:W-:Y:S02]  /*08b0*/  @!UP0 USHF.L.U32 UR5, UR4, 0xb, URZ ;  /* 0x0000000b04058899 */ /* 0x000fe4000800063f */
[----:B------:R-:W-:Y:S01]  /*08c0*/  @!UP0 USHF.L.U32 UR4, UR4, 0x1, URZ ;  /* 0x0000000104048899 */ /* 0x000fe2000800063f */
[----:B----4-:R-:W-:Y:S01]  /*08d0*/  ISETP.EQ.U32.AND P2, PT, R13, 0x1, PT ;  /* 0x000000010d00780c */ /* 0x010fe20003f42070 */
[----:B------:R-:W2:Y:S01]  /*08e0*/  F2I.U32.TRUNC.NTZ R12, R12 ;  /* 0x0000000c000c7305 */ /* 0x000ea2000020f000 */
[C---:B------:R-:W-:Y:S01]  /*08f0*/  LEA.HI R0, R8.reuse, R8, RZ, 0x1 ;  /* 0x0000000808007211 */ /* 0x040fe200078f08ff */
[----:B------:R-:W4:Y:S01]  /*0900*/  LDC R7, c[0x0][0x148] ;  /* 0x00005200ff077b82 */ /* 0x000f220000000800 */
[----:B------:R-:W-:Y:S02]  /*0910*/  IMAD.SHL.U32 R23, R8, 0x4, RZ ;  /* 0x0000000408177824 */ /* 0x000fe400078e00ff */
[----:B------:R-:W-:Y:S01]  /*0920*/  LOP3.LUT R11, R0, 0xfffffffe, RZ, 0xc0, !PT ;  /* 0xfffffffe000b7812 */ /* 0x000fe200078ec0ff */
[----:B0-----:R-:W-:Y:S01]  /*0930*/  IMAD.MOV R15, RZ, RZ, -R9 ;  /* 0x000000ffff0f7224 */ /* 0x001fe200078e0a09 */
[----:B------:R-:W-:-:S02]  /*0940*/  SHF.R.S32.HI R9, RZ, 0x1f, R2 ;  /* 0x0000001fff097819 */ /* 0x000fc40000011402 */
[----:B------:R-:W-:Y:S01]  /*0950*/  LOP3.LUT R23, R8, 0xc, R23, 0x78, !PT ;  /* 0x0000000c08177812 */ /* 0x000fe200078e7817 */
[----:B---3--:R-:W-:Y:S01]  /*0960*/  IMAD R3, R10, R15, UR8 ;  /* 0x000000080a037e24 */ /* 0x008fe2000f8e020f */
[----:B------:R-:W-:Y:S01]  /*0970*/  LEA.HI R9, R9, R2, RZ, 0x2 ;  /* 0x0000000209097211 */ /* 0x000fe200078f10ff */
[----:B------:R-:W-:-:S03]  /*0980*/  IMAD.IADD R0, R8, 0x1, -R11 ;  /* 0x0000000108007824 */ /* 0x000fc600078e0a0b */
[----:B------:R-:W-:Y:S01]  /*0990*/  LOP3.LUT R9, R9, 0xfffffffc, RZ, 0xc0, !PT ;  /* 0xfffffffc09097812 */ /* 0x000fe200078ec0ff */
[----:B--2---:R-:W-:Y:S01]  /*09a0*/  IMAD.MOV R21, RZ, RZ, -R12 ;  /* 0x000000ffff157224 */ /* 0x004fe200078e0a0c */
[----:B------:R-:W-:Y:S01]  /*09b0*/  ISETP.NE.AND P4, PT, R0, R3, PT ;  /* 0x000000030000720c */ /* 0x000fe20003f85270 */
[----:B-1----:R-:W-:Y:S02]  /*09c0*/  @!UP0 ULEA UR6, UR7, UR6, 0x18 ;  /* 0x0000000607068291 */ /* 0x002fe4000f8ec03f */
[----:B------:R-:W-:Y:S01]  /*09d0*/  IMAD.IADD R0, R2, 0x1, -R9 ;  /* 0x0000000102007824 */ /* 0x000fe200078e0a09 */
[----:B------:R-:W-:Y:S01]  /*09e0*/  VOTEU.ALL UP0, P0 ;  /* 0x00000000003f7886 */ /* 0x000fe20000000000 */
[----:B------:R-:W-:Y:S01]  /*09f0*/  LOP3.LUT P0, RZ, R6, 0x7, RZ, 0xc0, !PT ;  /* 0x0000000706ff7812 */ /* 0x000fe2000780c0ff */
[----:B------:R-:W-:Y:S02]  /*0a00*/  VIADD R6, R5, 0xffffffff ;  /* 0xffffffff05067836 */ /* 0x000fe40000000000 */
[----:B------:R-:W-:Y:S01]  /*0a10*/  ISETP.NE.AND P1, PT, R0, 0x3, PT ;  /* 0x000000030000780c */ /* 0x000fe20003f25270 */
[----:B----4-:R-:W-:Y:S01]  /*0a20*/  IMAD R9, R7, R21, R4 ;  /* 0x0000001507097224 */ /* 0x010fe200078e0204 */
[----:B------:R-:W-:-:S02]  /*0a30*/  ISETP.LT.U32.AND P0, PT, R23, 0x2, !P0 ;  /* 0x000000021700780c */ /* 0x000fc40004701070 */
[----:B------:R-:W-:Y:S01]  /*0a40*/  ISETP.EQ.OR P1, PT, R0, RZ, !P1 ;  /* 0x000000ff0000720c */ /* 0x000fe20004f22670 */
[----:B------:R-:W0:Y:S02]  /*0a50*/  FENCE.VIEW.ASYNC.S ;  /* 0x00000000000073c6 */ /* 0x000e240000000000 */
[----:B0-----:R0:W1:Y:S01]  /*0a60*/  @!UP0 SYNCS.EXCH.64 URZ, [UR6+0x1f0], UR4 ;  /* 0x0001f004063f85b2 */ /* 0x0010620008000100 */
[----:B------:R-:W-:Y:S02]  /*0a70*/  @P4 LEA.HI R2, R23, R23, RZ, 0x1 ;  /* 0x0000001717024211 */ /* 0x000fe400078f08ff */
[----:B------:R-:W-:Y:S02]  /*0a80*/  ISETP.EQ.AND P1, PT, R5, RZ, P1 ;  /* 0x000000ff0500720c */ /* 0x000fe40000f22270 */
[----:B------:R-:W-:Y:S02]  /*0a90*/  @P4 SHF.R.S32.HI R2, RZ, 0x1, R2 ;  /* 0x00000001ff024819 */ /* 0x000fe40000011402 */
[----:B------:R-:W-:-:S02]  /*0aa0*/  ISETP.GE.U32.AND P6, PT, R6, 0x2, PT ;  /* 0x000000020600780c */ /* 0x000fc40003fc6070 */
[----:B------:R-:W-:Y:S02]  /*0ab0*/  @P4 ISETP.NE.AND P5, PT, R2, R9, PT ;  /* 0x000000090200420c */ /* 0x000fe40003fa5270 */
[----:B------:R-:W-:Y:S02]  /*0ac0*/  SEL R9, RZ, 0x1, !P0 ;  /* 0x00000001ff097807 */ /* 0x000fe40004000000 */
[----:B------:R-:W-:Y:S02]  /*0ad0*/  @P4 SEL R22, RZ, 0x1, P5 ;  /* 0x00000001ff164807 */ /* 0x000fe40002800000 */
[----:B------:R-:W-:Y:S01]  /*0ae0*/  SEL R19, RZ, 0x1, !P1 ;  /* 0x00000001ff137807 */ /* 0x000fe20004800000 */
[----:B------:R0:W2:Y:S01]  /*0af0*/  @!UP1 SYNCS.EXCH.64 URZ, [UR6+0x1f8], UR4 ;  /* 0x0001f804063f95b2 */ /* 0x0000a20008000100 */
[----:B------:R-:W-:Y:S01]  /*0b00*/  LOP3.LUT R22, R22, R9, RZ, 0xc0, !PT ;  /* 0x0000000916167212 */ /* 0x000fe200078ec0ff */
[----:B------:R-:W-:Y:S01]  /*0b10*/  NOP ;  /* 0x0000000000007918 */ /* 0x000fe20000000000 */
[----:B------:R-:W-:Y:S01]  /*0b20*/  SEL R19, R19, 0x2, P6 ;  /* 0x0000000213137807 */ /* 0x000fe20003000000 */
[----:B------:R-:W-:Y:S06]  /*0b30*/  @!P2 BRA `(.L_x_4) ;  /* 0x000000000008a947 */ /* 0x000fec0003800000 */
[----:B-12---:R-:W-:Y:S01]  /*0b40*/  UCGABAR_ARV ;  /* 0x00000000000079c7 */ /* 0x006fe20008000000 */
[----:B------:R-:W-:Y:S05]  /*0b50*/  BRA `(.L_x_5) ;  /* 0x0000000000047947 */ /* 0x000fea0003800000 */
.L_x_4:
[----:B-12---:R-:W-:Y:S01]  /*0b60*/  NOP ;  /* 0x0000000000007918 */ /* 0x006fe20000000000 */
.L_x_5:
[----:B------:R-:W1:Y:S01]  /*0b70*/  LDC R2, c[0x0][0x65c] ;  /* 0x00019700ff027b82 */ /* 0x000e620000000800 */
[----:B------:R-:W-:Y:S02]  /*0b80*/  IMAD.U32 R8, RZ, RZ, UR8 ;  /* 0x00000008ff087e24 */ /* 0x000fe4000f8e00ff */
[----:B------:R-:W-:Y:S01]  /*0b90*/  IMAD.MOV.U32 R9, RZ, RZ, RZ ;  /* 0x000000ffff097224 */ /* 0x000fe200078e00ff */
[----:B-1----:R-:W-:-:S04]  /*0ba0*/  ISETP.NE.AND P1, PT, R2, 0x1, PT ;  /* 0x000000010200780c */ /* 0x002fc80003f25270 */
[----:B------:R-:W-:-:S09]  /*0bb0*/  P2R R5, PR, RZ, 0x2 ;  /* 0x00000002ff057803 */ /* 0x000fd20000000000 */
[----:B------:R-:W1:Y:S01]  /*0bc0*/  @P1 LDC R17, c[0x0][0x10] ;  /* 0x00000400ff111b82 */ /* 0x000e620000000800 */
[----:B------:R-:W-:Y:S02]  /*0bd0*/  @P1 IMAD.MOV.U32 R5, RZ, RZ, RZ ;  /* 0x000000ffff051224 */ /* 0x000fe400078e00ff */
[----:B------:R-:W-:-:S05]  /*0be0*/  @P1 IMAD.MOV.U32 R13, RZ, RZ, RZ ;  /* 0x000000ffff0d1224 */ /* 0x000fca00078e00ff */
[----:B------:R-:W2:Y:S01]  /*0bf0*/  @!P1 LDC R11, c[0x0][0xc] ;  /* 0x00000300ff0b9b82 */ /* 0x000ea20000000800 */
[----:B-1----:R-:W-:-:S04]  /*0c00*/  @P1 IMAD.WIDE.U32 R16, R17, UR8, R4 ;  /* 0x0000000811101c25 */ /* 0x002fc8000f8e0004 */
[----:B------:R-:W-:Y:S02]  /*0c10*/  @P1 IMAD.IADD R17, R17, 0x1, R13 ;  /* 0x0000000111111824 */ /* 0x000fe400078e020d */
[----:B--2---:R-:W-:-:S04]  /*0c20*/  @!P1 IMAD.WIDE.U32 R8, R4, R11, R8 ;  /* 0x0000000b04089225 */ /* 0x004fc800078e0008 */
[----:B------:R-:W-:Y:S02]  /*0c30*/  @!P1 IMAD.MOV.U32 R16, RZ, RZ, R8 ;  /* 0x000000ffff109224 */ /* 0x000fe400078e0008 */
[----:B------:R-:W-:Y:S01]  /*0c40*/  @!P1 IMAD.MOV.U32 R17, RZ, RZ, R9 ;  /* 0x000000ffff119224 */ /* 0x000fe200078e0009 */
[----:B------:R-:W-:Y:S06]  /*0c50*/  @!P2 BRA `(.L_x_6) ;  /* 0x00000000000ca947 */ /* 0x000fec0003800000 */
[----:B------:R-:W-:Y:S01]  /*0c60*/  UCGABAR_WAIT ;  /* 0x0000000000007dc7 */ /* 0x000fe20008000000 */
[----:B------:R-:W-:Y:S01]  /*0c70*/  CCTL.IVALL ;  /* 0x00000000ff00798f */ /* 0x000fe20002000000 */
[----:B------:R-:W-:Y:S05]  /*0c80*/  BRA `(.L_x_7) ;  /* 0x0000000000047947 */ /* 0x000fea0003800000 */
.L_x_6:
[----:B------:R-:W-:Y:S06]  /*0c90*/  BAR.SYNC.DEFER_BLOCKING 0x0 ;  /* 0x0000000000007b1d */ /* 0x000fec0000010000 */
.L_x_7:
[----:B------:R-:W-:Y:S05]  /*0ca0*/  @!P3 BRA `(.L_x_8) ;  /* 0x0000005400f8b947 */ /* 0x000fea0003800000 */
[----:B------:R-:W-:-:S13]  /*0cb0*/  ISETP.GT.U32.AND P0, PT, R6, 0x1, PT ;  /* 0x000000010600780c */ /* 0x000fda0003f04070 */
[----:B0-----:R-:W-:Y:S05]  /*0cc0*/  @P0 EXIT ;  /* 0x000000000000094d */ /* 0x001fea0003800000 */
[----:B------:R-:W-:Y:S01]  /*0cd0*/  ULDC.64 UR4, c[0x0][0x650] ;  /* 0x0001940000047ab9 */ /* 0x000fe20000000a00 */
[----:B------:R-:W-:Y:S01]  /*0ce0*/  PRMT R0, RZ, 0x7610, R0 ;  /* 0x00007610ff007816 */ /* 0x000fe20000000000 */
[----:B------:R-:W-:Y:S01]  /*0cf0*/  IMAD.MOV.U32 R84, RZ, RZ, -0x1 ;  /* 0xffffffffff547424 */ /* 0x000fe200078e00ff */
[----:B------:R-:W-:Y:S01]  /*0d00*/  ISETP.GE.U32.AND P0, PT, R16, UR4, PT ;  /* 0x0000000410007c0c */ /* 0x000fe2000bf06070 */
[----:B------:R-:W-:Y:S02]  /*0d10*/  IMAD.MOV.U32 R85, RZ, RZ, -0x1 ;  /* 0xffffffffff557424 */ /* 0x000fe400078e00ff */
[----:B------:R-:W-:Y:S01]  /*0d20*/  IMAD.MOV.U32 R83, RZ, RZ, -0x1 ;  /* 0xffffffffff537424 */ /* 0x000fe200078e00ff */
[----:B------:R-:W-:-:S13]  /*0d30*/  ISETP.GE.U32.AND.EX P0, PT, R17, UR5, PT, P0 ;  /* 0x0000000511007c0c */ /* 0x000fda000bf06100 */
[----:B------:R-:W-:Y:S05]  /*0d40*/  @P0 BRA `(.L_x_9) ;  /* 0x0000000400280947 */ /* 0x000fea0003800000 */
[----:B------:R-:W0:Y:S01]  /*0d50*/  LDC.64 R24, c[0x0][0x628] ;  /* 0x00018a00ff187b82 */ /* 0x000e220000000a00 */
[----:B------:R-:W-:Y:S02]  /*0d60*/  IMAD.MOV.U32 R8, RZ, RZ, R16 ;  /* 0x000000ffff087224 */ /* 0x000fe400078e0010 */
[----:B------:R-:W-:-:S05]  /*0d70*/  IMAD.MOV.U32 R9, RZ, RZ, R17 ;  /* 0x000000ffff097224 */ /* 0x000fca00078e0011 */
[----:B------:R-:W1:Y:S08]  /*0d80*/  LDC R0, c[0x0][0x630] ;  /* 0x00018c00ff007b82 */ /* 0x000e700000000800 */
[----:B------:R-:W2:Y:S01]  /*0d90*/  LDC.64 R26, c[0x0][0x620] ;  /* 0x00018800ff1a7b82 */ /* 0x000ea20000000a00 */
[----:B0-----:R-:W-:-:S04]  /*0da0*/  ISETP.NE.U32.AND P0, PT, R24, RZ, PT ;  /* 0x000000ff1800720c */ /* 0x001fc80003f05070 */
[----:B------:R-:W-:-:S13]  /*0db0*/  ISETP.NE.AND.EX P0, PT, R25, RZ, PT, P0 ;  /* 0x000000ff1900720c */ /* 0x000fda0003f05300 */
[----:B-12---:R-:W-:Y:S05]  /*0dc0*/  @!P0 BRA `(.L_x_10) ;  /* 0x0000000000288947 */ /* 0x006fea0003800000 */
[----:B------:R-:W0:Y:S02]  /*0dd0*/  LDC R13, c[0x0][0x634] ;  /* 0x00018d00ff0d7b82 */ /* 0x000e240000000800 */
[----:B0-----:R-:W-:-:S05]  /*0de0*/  IADD3 R13, P0, R16, R13, RZ ;  /* 0x0000000d100d7210 */ /* 0x001fca0007f1e0ff */
[----:B------:R-:W-:-:S04]  /*0df0*/  IMAD.X R15, RZ, RZ, R17, P0 ;  /* 0x000000ffff0f7224 */ /* 0x000fc800000e0611 */
[----:B------:R-:W-:-:S04]  /*0e00*/  IMAD.WIDE.U32 R8, R15, R24, RZ ;  /* 0x000000180f087225 */ /* 0x000fc800078e00ff */
[----:B------:R-:W-:-:S04]  /*0e10*/  IMAD.WIDE.U32 R10, P0, R13, R25, R8 ;  /* 0x000000190d0a7225 */ /* 0x000fc80007800008 */
[----:B------:R-:W-:-:S04]  /*0e20*/  IMAD.WIDE.U32 R8, R13, R24, RZ ;  /* 0x000000180d087225 */ /* 0x000fc800078e00ff */
[----:B------:R-:W-:Y:S01]  /*0e30*/  IMAD.X R13, RZ, RZ, RZ, P0 ;  /* 0x000000ffff0d7224 */ /* 0x000fe200000e06ff */
[----:B------:R-:W-:Y:S01]  /*0e40*/  IADD3 RZ, P0, R9, R10, RZ ;  /* 0x0000000a09ff7210 */ /* 0x000fe20007f1e0ff */
[----:B------:R-:W-:-:S04]  /*0e50*/  IMAD.MOV.U32 R12, RZ, RZ, R11 ;  /* 0x000000ffff0c7224 */ /* 0x000fc800078e000b */
[----:B------:R-:W-:-:S08]  /*0e60*/  IMAD.WIDE.U32.X R8, R15, R25, R12, P0 ;  /* 0x000000190f087225 */ /* 0x000fd000000e040c */
.L_x_10:
[----:B------:R-:W0:Y:S01]  /*0e70*/  LDC.64 R24, c[0x0][0x640] ;  /* 0x00019000ff187b82 */ /* 0x000e220000000a00 */
[-CC-:B------:R-:W-:Y:S01]  /*0e80*/  SHF.R.U64 R83, R8, R0.reuse, R9.reuse ;  /* 0x0000000008537219 */ /* 0x180fe20000001209 */
[----:B------:R-:W-:Y:S01]  /*0e90*/  IMAD R30, R7, R21, R4 ;  /* 0x00000015071e7224 */ /* 0x000fe200078e0204 */
[----:B------:R-:W-:Y:S01]  /*0ea0*/  SHF.R.U32.HI R0, RZ, R0, R9 ;  /* 0x00000000ff007219 */ /* 0x000fe20000011609 */
[----:B------:R-:W-:Y:S01]  /*0eb0*/  IMAD.MOV.U32 R21, RZ, RZ, 0x1 ;  /* 0x00000001ff157424 */ /* 0x000fe200078e00ff */
[----:B------:R-:W-:-:S03]  /*0ec0*/  IADD3 R5, P0, RZ, -R83, RZ ;  /* 0x80000053ff057210 */ /* 0x000fc60007f1e0ff */
[----:B------:R-:W1:Y:S02]  /*0ed0*/  LDC R6, c[0x0][0x618] ;  /* 0x00018600ff067b82 */ /* 0x000e640000000800 */
[----:B------:R-:W-:-:S04]  /*0ee0*/  IMAD.X R9, RZ, RZ, ~R0, P0 ;  /* 0x000000ffff097224 */ /* 0x000fc800000e0e00 */
[-C--:B------:R-:W-:Y:S02]  /*0ef0*/  IMAD R0, R9, R26.reuse, RZ ;  /* 0x0000001a09007224 */ /* 0x080fe400078e02ff */
[----:B------:R-:W2:Y:S01]  /*0f00*/  LDC R11, c[0x0][0x608] ;  /* 0x00018200ff0b7b82 */ /* 0x000ea20000000800 */
[----:B------:R-:W-:-:S04]  /*0f10*/  IMAD.WIDE.U32 R8, R5, R26, R16 ;  /* 0x0000001a05087225 */ /* 0x000fc800078e0010 */
[----:B------:R-:W-:-:S03]  /*0f20*/  IMAD R5, R5, R27, R0 ;  /* 0x0000001b05057224 */ /* 0x000fc600078e0200 */
[----:B------:R-:W3:Y:S01]  /*0f30*/  LDC R12, c[0x0][0x658] ;  /* 0x00019600ff0c7b82 */ /* 0x000ee20000000800 */
[----:B0-----:R-:W-:Y:S01]  /*0f40*/  ISETP.NE.U32.AND P0, PT, R24, RZ, PT ;  /* 0x000000ff1800720c */ /* 0x001fe20003f05070 */
[----:B------:R-:W-:Y:S02]  /*0f50*/  IMAD.IADD R5, R9, 0x1, R5 ;  /* 0x0000000109057824 */ /* 0x000fe400078e0205 */
[----:B------:R-:W-:Y:S01]  /*0f60*/  IMAD.MOV.U32 R9, RZ, RZ, -0x1 ;  /* 0xffffffffff097424 */ /* 0x000fe200078e00ff */
[----:B------:R-:W-:-:S03]  /*0f70*/  ISETP.NE.AND.EX P0, PT, R25, RZ, PT, P0 ;  /* 0x000000ff1900720c */ /* 0x000fc60003f05300 */
[----:B------:R-:W0:Y:S01]  /*0f80*/  LDC R15, c[0x0][0x600] ;  /* 0x00018000ff0f7b82 */ /* 0x000e220000000800 */
[-CC-:B-1----:R-:W-:Y:S02]  /*0f90*/  SHF.R.U64 R13, R8, R6.reuse, R5.reuse ;  /* 0x00000006080d7219 */ /* 0x182fe40000001205 */
[----:B------:R-:W-:-:S05]  /*0fa0*/  SHF.R.U32.HI R0, RZ, R6, R5 ;  /* 0x00000006ff007219 */ /* 0x000fca0000011605 */
[----:B------:R-:W1:Y:S01]  /*0fb0*/  LDC R14, c[0x0][0x648] ;  /* 0x00019200ff0e7b82 */ /* 0x000e620000000800 */
[-CC-:B--2---:R-:W-:Y:S02]  /*0fc0*/  SHF.R.U64 R27, R13, R11.reuse, R0.reuse ;  /* 0x0000000b0d1b7219 */ /* 0x184fe40000001200 */
[----:B------:R-:W-:-:S05]  /*0fd0*/  SHF.R.U32.HI R5, RZ, R11, R0 ;  /* 0x0000000bff057219 */ /* 0x000fca0000011600 */
[----:B------:R-:W2:Y:S01]  /*0fe0*/  LDC R20, c[0x0][0x638] ;  /* 0x00018e00ff147b82 */ /* 0x000ea20000000800 */
[-CC-:B---3--:R-:W-:Y:S02]  /*0ff0*/  SHF.R.U64 R28, R27, R12.reuse, R5.reuse ;  /* 0x0000000c1b1c7219 */ /* 0x188fe40000001205 */
[-C--:B------:R-:W-:Y:S02]  /*1000*/  SHF.L.U32 R0, R9, R12.reuse, RZ ;  /* 0x0000000c09007219 */ /* 0x080fe400000006ff */
[----:B------:R-:W-:Y:S01]  /*1010*/  SHF.R.U32.HI R5, RZ, R12, R5 ;  /* 0x0000000cff057219 */ /* 0x000fe20000011605 */
[----:B------:R-:W-:Y:S01]  /*1020*/  IMAD.MOV.U32 R4, RZ, RZ, R28 ;  /* 0x000000ffff047224 */ /* 0x000fe200078e001c */
[----:B------:R-:W-:Y:S01]  /*1030*/  LOP3.LUT R10, RZ, R0, RZ, 0x33, !PT ;  /* 0x00000000ff0a7212 */ /* 0x000fe200078e33ff */
[----:B------:R-:W3:Y:S01]  /*1040*/  LDC R26, c[0x0][0x610] ;  /* 0x00018400ff1a7b82 */ /* 0x000ee20000000800 */
[----:B------:R-:W-:Y:S05]  /*1050*/  @!P0 BRA `(.L_x_11) ;  /* 0x0000000000288947 */ /* 0x000fea0003800000 */
[----:B------:R-:W4:Y:S02]  /*1060*/  LDC R9, c[0x0][0x64c] ;  /* 0x00019300ff097b82 */ /* 0x000f240000000800 */
[----:B----4-:R-:W-:-:S05]  /*1070*/  IADD3 R9, P0, R28, R9, RZ ;  /* 0x000000091c097210 */ /* 0x010fca0007f1e0ff */
        /* <DEDUP_REMOVED lines=8> */
.L_x_11:
[----:B-1----:R-:W-:Y:S01]  /*1100*/  SHF.R.U64 R4, R4, R14, R5 ;  /* 0x0000000e04047219 */ /* 0x002fe20000001205 */
[----:B0-----:R-:W-:Y:S01]  /*1110*/  VIADD R6, R15, 0xffffffff ;  /* 0xffffffff0f067836 */ /* 0x001fe20000000000 */
[----:B------:R-:W-:Y:S02]  /*1120*/  SHF.L.U32 R0, R21, R12, RZ ;  /* 0x0000000c15007219 */ /* 0x000fe400000006ff */
[----:B------:R-:W-:Y:S01]  /*1130*/  LOP3.LUT R5, R27, R10, RZ, 0xc0, !PT ;  /* 0x0000000a1b057212 */ /* 0x000fe200078ec0ff */
[----:B------:R-:W-:Y:S01]  /*1140*/  IMAD.MOV R7, RZ, RZ, -R4 ;  /* 0x000000ffff077224 */ /* 0x000fe200078e0a04 */
[----:B------:R-:W-:Y:S02]  /*1150*/  SEL R3, R3, R30, !P1 ;  /* 0x0000001e03037207 */ /* 0x000fe40004800000 */
[----:B------:R-:W-:Y:S01]  /*1160*/  LOP3.LUT R6, R13, R6, RZ, 0xc0, !PT ;  /* 0x000000060d067212 */ /* 0x000fe200078ec0ff */
[----:B------:R-:W-:Y:S02]  /*1170*/  IMAD R4, R0, R4, R5 ;  /* 0x0000000400047224 */ /* 0x000fe400078e0205 */
[----:B--2---:R-:W-:-:S02]  /*1180*/  IMAD R0, R7, R20, R28 ;  /* 0x0000001407007224 */ /* 0x004fc400078e021c */
[----:B---3--:R-:W-:Y:S02]  /*1190*/  IMAD R3, R4, R26, R3 ;  /* 0x0000001a04037224 */ /* 0x008fe400078e0203 */
[----:B------:R-:W-:Y:S02]  /*11a0*/  IMAD R84, R0, R15, R6 ;  /* 0x0000000f00547224 */ /* 0x000fe400078e0206 */
[----:B------:R-:W-:-:S03]  /*11b0*/  IMAD.MOV.U32 R4, RZ, RZ, 0x1 ;  /* 0x00000001ff047424 */ /* 0x000fc600078e00ff */
[----:B------:R-:W-:Y:S02]  /*11c0*/  SEL R85, R84, R3, !P1 ;  /* 0x0000000354557207 */ /* 0x000fe40004800000 */
[----:B------:R-:W-:Y:S02]  /*11d0*/  PRMT R0, R4, 0x7610, R0 ;  /* 0x0000761004007816 */ /* 0x000fe40000000000 */
[----:B------:R-:W-:-:S07]  /*11e0*/  SEL R84, R3, R84, !P1 ;  /* 0x0000005403547207 */ /* 0x000fce0004800000 */
.L_x_9:
[----:B------:R-:W-:-:S08]  /*11f0*/  NOP ;  /* 0x0000000000007918 */ /* 0x000fd00000000000 */
[----:B------:R-:W0:Y:S02]  /*1200*/  USETMAXREG.TRY_ALLOC.CTAPOOL UP0, 0xe8 ;  /* 0x000000e8000079c8 */ /* 0x000e240008000600 */
[----:B0-----:R-:W-:-:S13]  /*1210*/  PLOP3.LUT P0, PT, PT, PT, UP0, 0x80, 0x0 ;  /* 0x000000000000781c */ /* 0x001fda0003f0f008 */
[----:B------:R-:W-:Y:S05]  /*1220*/  @!P0 BRA `(.L_x_9) ;  /* 0xfffffffc00f08947 */ /* 0x000fea000383ffff */
[----:B------:R-:W-:Y:S01]  /*1230*/  ULDC.64 UR4, c[0x0][0x598] ;  /* 0x0001660000047ab9 */ /* 0x000fe20000000a00 */
[----:B------:R-:W-:Y:S01]  /*1240*/  ULDC.64 UR36, c[0x0][0x208] ;  /* 0x0000820000247ab9 */ /* 0x000fe20000000a00 */
[----:B------:R-:W-:-:S04]  /*1250*/  ISETP.NE.U32.AND P0, PT, RZ, UR4, PT ;  /* 0x00000004ff007c0c */ /* 0x000fc8000bf05070 */
[----:B------:R-:W-:-:S13]  /*1260*/  ISETP.NE.AND.EX P0, PT, RZ, UR5, PT, P0 ;  /* 0x00000005ff007c0c */ /* 0x000fda000bf05300 */
[----:B------:R-:W-:Y:S05]  /*1270*/  @!P0 BRA `(.L_x_12) ;  /* 0x00000000001c8947 */ /* 0x000fea0003800000 */
[----:B------:R-:W0:Y:S02]  /*1280*/  LDC.64 R4, c[0x0][0x598] ;  /* 0x00016600ff047b82 */ /* 0x000e240000000a00 */
[----:B0-----:R-:W2:Y:S02]  /*1290*/  LDG.E.64 R4, desc[UR36][R4.64] ;  /* 0x0000002404047981 */ /* 0x001ea4000c1e1b00 */
[----:B--2---:R-:W-:-:S04]  /*12a0*/  ISETP.NE.U32.AND P0, PT, R4, RZ, PT ;  /* 0x000000ff0400720c */ /* 0x004fc80003f05070 */
[----:B------:R-:W-:-:S13]  /*12b0*/  ISETP.NE.AND.EX P0, PT, R5, RZ, PT, P0 ;  /* 0x000000ff0500720c */ /* 0x000fda0003f05300 */
[----:B------:R-:W-:Y:S05]  /*12c0*/  @!P0 BRA `(.L_x_12) ;  /* 0x0000000000088947 */ /* 0x000fea0003800000 */
[----:B------:R0:W5:Y:S01]  /*12d0*/  LD.E R80, desc[UR36][R4.64] ;  /* 0x0000002404507980 */ /* 0x000162000c101900 */
[----:B------:R-:W-:Y:S05]  /*12e0*/  BRA `(.L_x_13) ;  /* 0x0000000000247947 */ /* 0x000fea0003800000 */
.L_x_12:
[----:B------:R-:W-:Y:S02]  /*12f0*/  ULDC.64 UR4, c[0x0][0x588] ;  /* 0x0001620000047ab9 */ /* 0x000fe40000000a00 */
[----:B------:R-:W-:-:S04]  /*1300*/  ISETP.NE.U32.AND P0, PT, RZ, UR4, PT ;  /* 0x00000004ff007c0c */ /* 0x000fc8000bf05070 */
[----:B------:R-:W-:-:S13]  /*1310*/  ISETP.NE.AND.EX P0, PT, RZ, UR5, PT, P0 ;  /* 0x00000005ff007c0c */ /* 0x000fda000bf05300 */
[----:B------:R-:W-:Y:S05]  /*1320*/  @!P0 BRA `(.L_x_14) ;  /* 0x00000000000c8947 */ /* 0x000fea0003800000 */
[----:B------:R-:W0:Y:S02]  /*1330*/  LDC.64 R80, c[0x0][0x588] ;  /* 0x00016200ff507b82 */ /* 0x000e240000000a00 */
[----:B0-----:R1:W5:Y:S01]  /*1340*/  LDG.E R80, desc[UR36][R80.64] ;  /* 0x0000002450507981 */ /* 0x001362000c1e1900 */
[----:B------:R-:W-:Y:S05]  /*1350*/  BRA `(.L_x_13) ;  /* 0x0000000000087947 */ /* 0x000fea0003800000 */
.L_x_14:
[----:B------:R-:W-:Y:S02]  /*1360*/  ULDC UR4, c[0x0][0x580] ;  /* 0x0001600000047ab9 */ /* 0x000fe40000000800 */
[----:B------:R-:W-:-:S07]  /*1370*/  IMAD.U32 R80, RZ, RZ, UR4 ;  /* 0x00000004ff507e24 */ /* 0x000fce000f8e00ff */
.L_x_13:
[----:B------:R-:W-:Y:S02]  /*1380*/  ULDC.64 UR4, c[0x0][0x5a0] ;  /* 0x0001680000047ab9 */ /* 0x000fe40000000a00 */
[----:B------:R-:W-:-:S04]  /*1390*/  ISETP.NE.U32.AND P0, PT, RZ, UR4, PT ;  /* 0x00000004ff007c0c */ /* 0x000fc8000bf05070 */
[----:B------:R-:W-:-:S13]  /*13a0*/  ISETP.NE.AND.EX P0, PT, RZ, UR5, PT, P0 ;  /* 0x00000005ff007c0c */ /* 0x000fda000bf05300 */
[----:B------:R-:W-:Y:S05]  /*13b0*/  @!P0 BRA `(.L_x_15) ;  /* 0x00000000001c8947 */ /* 0x000fea0003800000 */
[----:B0-----:R-:W0:Y:S02]  /*13c0*/  LDC.64 R4, c[0x0][0x5a0] ;  /* 0x00016800ff047b82 */ /* 0x001e240000000a00 */
[----:B0-----:R-:W2:Y:S02]  /*13d0*/  LDG.E.64 R4, desc[UR36][R4.64] ;  /* 0x0000002404047981 */ /* 0x001ea4000c1e1b00 */
[----:B--2---:R-:W-:-:S04]  /*13e0*/  ISETP.NE.U32.AND P0, PT, R4, RZ, PT ;  /* 0x000000ff0400720c */ /* 0x004fc80003f05070 */
[----:B------:R-:W-:-:S13]  /*13f0*/  ISETP.NE.AND.EX P0, PT, R5, RZ, PT, P0 ;  /* 0x000000ff0500720c */ /* 0x000fda0003f05300 */
[----:B------:R-:W-:Y:S05]  /*1400*/  @!P0 BRA `(.L_x_15) ;  /* 0x0000000000088947 */ /* 0x000fea0003800000 */
[----:B-1----:R0:W5:Y:S01]  /*1410*/  LD.E R81, desc[UR36][R4.64] ;  /* 0x0000002404517980 */ /* 0x002162000c101900 */
[----:B------:R-:W-:Y:S05]  /*1420*/  BRA `(.L_x_16) ;  /* 0x0000000000247947 */ /* 0x000fea0003800000 */
.L_x_15:
[----:B------:R-:W-:Y:S02]  /*1430*/  ULDC.64 UR4, c[0x0][0x590] ;  /* 0x0001640000047ab9 */ /* 0x000fe40000000a00 */
[----:B------:R-:W-:-:S04]  /*1440*/  ISETP.NE.U32.AND P0, PT, RZ, UR4, PT ;  /* 0x00000004ff007c0c */ /* 0x000fc8000bf05070 */
[----:B------:R-:W-:-:S13]  /*1450*/  ISETP.NE.AND.EX P0, PT, RZ, UR5, PT, P0 ;  /* 0x00000005ff007c0c */ /* 0x000fda000bf05300 */
[----:B------:R-:W-:Y:S05]  /*1460*/  @!P0 BRA `(.L_x_17) ;  /* 0x00000000000c8947 */ /* 0x000fea0003800000 */
[----:B0-----:R-:W1:Y:S02]  /*1470*/  LDC.64 R4, c[0x0][0x590] ;  /* 0x00016400ff047b82 */ /* 0x001e640000000a00 */
[----:B-1----:R1:W5:Y:S01]  /*1480*/  LDG.E R81, desc[UR36][R4.64] ;  /* 0x0000002404517981 */ /* 0x002362000c1e1900 */
[----:B------:R-:W-:Y:S05]  /*1490*/  BRA `(.L_x_16) ;  /* 0x0000000000087947 */ /* 0x000fea0003800000 */
.L_x_17:
[----:B------:R-:W-:Y:S02]  /*14a0*/  ULDC UR4, c[0x0][0x584] ;  /* 0x0001610000047ab9 */ /* 0x000fe40000000800 */
[----:B-1----:R-:W-:-:S07]  /*14b0*/  IMAD.U32 R81, RZ, RZ, UR4 ;  /* 0x00000004ff517e24 */ /* 0x002fce000f8e00ff */
.L_x_16:
[----:B------:R-:W-:-:S13]  /*14c0*/  LOP3.LUT P0, RZ, R0, 0xff, RZ, 0xc0, !PT ;  /* 0x000000ff00ff7812 */ /* 0x000fda000780c0ff */
[----:B------:R-:W-:Y:S05]  /*14d0*/  @!P0 EXIT ;  /* 0x000000000000894d */ /* 0x000fea0003800000 */
[----:B------:R-:W-:Y:S01]  /*14e0*/  ULDC UR4, c[0x0][0x28c] ;  /* 0x0000a30000047ab9 */ /* 0x000fe20000000800 */
[----:B------:R-:W-:Y:S01]  /*14f0*/  LOP3.LUT R82, R19, 0x1, RZ, 0xfc, !PT ;  /* 0x0000000113527812 */ /* 0x000fe200078efcff */
[----:B------:R-:W-:Y:S01]  /*1500*/  UIADD3 UR4, UR4, 0xf, URZ ;  /* 0x0000000f04047890 */ /* 0x000fe2000fffe03f */
[----:B------:R-:W-:Y:S01]  /*1510*/  UMOV UR38, URZ ;  /* 0x0000003f00267c82 */ /* 0x000fe20008000000 */
[----:B------:R-:W-:Y:S02]  /*1520*/  UMOV UR39, URZ ;  /* 0x0000003f00277c82 */ /* 0x000fe40008000000 */
[----:B------:R-:W-:-:S04]  /*1530*/  USHF.R.S32.HI UR5, URZ, 0x1f, UR4 ;  /* 0x0000001f3f057899 */ /* 0x000fc80008011404 */
[----:B------:R-:W-:-:S04]  /*1540*/  ULEA.HI UR5, UR5, UR4, URZ, 0x4 ;  /* 0x0000000405057291 */ /* 0x000fc8000f8f203f */
[----:B------:R-:W-:-:S12]  /*1550*/  USHF.R.S32.HI UR40, URZ, 0x4, UR5 ;  /* 0x000000043f287899 */ /* 0x000fd80008011405 */
.L_x_147:
[----:B------:R-:W-:Y:S01]  /*1560*/  LOP3.LUT R0, R18, 0x80, RZ, 0xc0, !PT ;  /* 0x0000008012007812 */ /* 0x000fe200078ec0ff */
[----:B--2---:R-:W2:Y:S01]  /*1570*/  S2UR UR6, SR_CgaCtaId ;  /* 0x00000000000679c3 */ /* 0x004ea20000008800 */
[----:B------:R-:W-:Y:S02]  /*1580*/  UMOV UR41, 0x400 ;  /* 0x0000040000297882 */ /* 0x000fe40000000000 */
[----:B------:R-:W-:-:S06]  /*1590*/  SHF.R.U32.HI R0, RZ, 0x7, R0 ;  /* 0x00000007ff007819 */ /* 0x000fcc0000011600 */
[----:B---3--:R-:W3:Y:S01]  /*15a0*/  SHFL.IDX PT, R0, R0, RZ, 0x1f ;  /* 0x00001fff00007589 */ /* 0x008ee200000e0000 */
[----:B--2---:R-:W-:Y:S01]  /*15b0*/  ULEA UR41, UR6, UR41, 0x18 ;  /* 0x0000002906297291 */ /* 0x004fe2000f8ec03f */
[----:B---3--:R-:W-:-:S13]  /*15c0*/  R2UR UR4, R0 ;  /* 0x00000000000472ca */ /* 0x008fda00000e0000 */
[----:B------:R-:W-:-:S04]  /*15d0*/  ULEA.HI UR5, UR4, UR4, URZ, 0x1 ;  /* 0x0000000404057291 */ /* 0x000fc8000f8f083f */
[----:B------:R-:W-:-:S04]  /*15e0*/  ULOP3.LUT UR5, UR5, 0x1ffffe, URZ, 0xc0, !UPT ;  /* 0x001ffffe05057892 */ /* 0x000fc8000f8ec03f */
[----:B------:R-:W-:-:S03]  /*15f0*/  UIADD3 UR5, UR4, -UR5, URZ ;  /* 0x8000000504057290 */ /* 0x000fc6000fffe03f */
[----:B------:R-:W-:Y:S01]  /*1600*/  ULDC UR4, c[0x0][0x28c] ;  /* 0x0000a30000047ab9 */ /* 0x000fe20000000800 */
[----:B------:R-:W-:Y:S01]  /*1610*/  ULEA UR5, UR5, UR41, 0xb ;  /* 0x0000002905057291 */ /* 0x000fe2000f8e583f */
[----:B------:R-:W-:-:S03]  /*1620*/  ISETP.LT.AND P0, PT, RZ, UR4, PT ;  /* 0x00000004ff007c0c */ /* 0x000fc6000bf01270 */
[----:B------:R-:W-:-:S04]  /*1630*/  UIADD3 UR5, UR5, 0x300, URZ ;  /* 0x0000030005057890 */ /* 0x000fc8000fffe03f */
[----:B------:R-:W-:-:S04]  /*1640*/  USHF.R.U32.HI UR5, URZ, 0x4, UR5 ;  /* 0x000000043f057899 */ /* 0x000fc80008011605 */
[----:B------:R-:W-:Y:S02]  /*1650*/  ULOP3.LUT UR42, UR5, 0x3fff, URZ, 0xc0, !UPT ;  /* 0x00003fff052a7892 */ /* 0x000fe4000f8ec03f */
[----:B-1--45:R-:W-:Y:S10]  /*1660*/  @P0 BRA `(.L_x_18) ;  /* 0x0000000000400947 */ /* 0x032ff40003800000 */
[----:B------:R-:W-:Y:S01]  /*1670*/  MOV R0, 0x0 ;  /* 0x0000000000007802 */ /* 0x000fe20000000f00 */
[----:B------:R-:W-:Y:S01]  /*1680*/  ULDC.64 UR4, c[0x4][0x68] ;  /* 0x01001a0000047ab9 */ /* 0x000fe20000000a00 */
[----:B------:R-:W-:Y:S01]  /*1690*/  ULDC.64 UR6, c[0x4][0x8] ;  /* 0x0100020000067ab9 */ /* 0x000fe20000000a00 */
[----:B01----:R-:W-:Y:S01]  /*16a0*/  IMAD.U32 R4, RZ, RZ, UR4 ;  /* 0x00000004ff047e24 */ /* 0x003fe2000f8e00ff */
[----:B------:R0:W1:Y:S01]  /*16b0*/  LDC.64 R14, c[0x4][R0] ;  /* 0x01000000000e7b82 */ /* 0x0000620000000a00 */
[----:B------:R-:W-:Y:S01]  /*16c0*/  IMAD.U32 R5, RZ, RZ, UR5 ;  /* 0x00000005ff057e24 */ /* 0x000fe2000f8e00ff */
[----:B------:R-:W-:Y:S01]  /*16d0*/  ULDC.64 UR4, c[0x4][0x70] ;  /* 0x01001c0000047ab9 */ /* 0x000fe20000000a00 */
[----:B------:R-:W-:Y:S02]  /*16e0*/  IMAD.U32 R10, RZ, RZ, UR6 ;  /* 0x00000006ff0a7e24 */ /* 0x000fe4000f8e00ff */
[----:B------:R-:W-:Y:S02]  /*16f0*/  IMAD.U32 R6, RZ, RZ, UR4 ;  /* 0x00000004ff067e24 */ /* 0x000fe4000f8e00ff */
[----:B------:R-:W-:-:S02]  /*1700*/  IMAD.U32 R7, RZ, RZ, UR5 ;  /* 0x00000005ff077e24 */ /* 0x000fc4000f8e00ff */
[----:B------:R-:W-:Y:S02]  /*1710*/  IMAD.U32 R11, RZ, RZ, UR7 ;  /* 0x00000007ff0b7e24 */ /* 0x000fe4000f8e00ff */
[----:B------:R-:W-:Y:S02]  /*1720*/  IMAD.MOV.U32 R8, RZ, RZ, 0x1e1 ;  /* 0x000001e1ff087424 */ /* 0x000fe400078e00ff */
[----:B------:R-:W-:Y:S02]  /*1730*/  IMAD.MOV.U32 R12, RZ, RZ, 0x1 ;  /* 0x00000001ff0c7424 */ /* 0x000fe400078e00ff */
[----:B0-----:R-:W-:-:S07]  /*1740*/  IMAD.MOV.U32 R13, RZ, RZ, RZ ;  /* 0x000000ffff0d7224 */ /* 0x001fce00078e00ff */
[----:B------:R-:W-:-:S07]  /*1750*/  LEPC R20, `(.L_x_18) ;  /* 0x000000001014794e */ /* 0x000fce0000000000 */
[----:B-1---5:R-:W-:Y:S05]  /*1760*/  CALL.ABS.NOINC R14 ;  /* 0x000000000e007343 */ /* 0x022fea0003c00000 */
.L_x_18:
[----:B------:R-:W-:-:S13]  /*1770*/  ISETP.NE.AND P0, PT, R82, 0x3, PT ;  /* 0x000000035200780c */ /* 0x000fda0003f05270 */
[----:B------:R-:W-:Y:S05]  /*1780*/  @!P0 BRA `(.L_x_19) ;  /* 0x0000000000048947 */ /* 0x000fea0003800000 */
[----:B------:R-:W-:Y:S01]  /*1790*/  BPT.TRAP 0x1 ;  /* 0x000000040000795c */ /* 0x000fe20000300000 */
.L_x_19:
[----:B------:R-:W-:Y:S02]  /*17a0*/  IMAD.U32 R3, RZ, RZ, UR39 ;  /* 0x00000027ff037e24 */ /* 0x000fe4000f8e00ff */
[----:B------:R-:W-:-:S03]  /*17b0*/  IMAD.U32 R0, RZ, RZ, UR38 ;  /* 0x00000026ff007e24 */ /* 0x000fc6000f8e00ff */
[----:B------:R-:W-:Y:S02]  /*17c0*/  LEA R3, R3, UR41, 0x3 ;  /* 0x0000002903037c11 */ /* 0x000fe4000f8e18ff */
[----:B------:R-:W-:-:S04]  /*17d0*/  SHF.L.U32 R0, R0, 0x1f, RZ ;  /* 0x0000001f00007819 */ /* 0x000fc800000006ff */
[----:B------:R2:W3:Y:S01]  /*17e0*/  SYNCS.PHASECHK.TRANS64.TRYWAIT P1, [R3+URZ], R0 ;  /* 0x00000000030075a7 */ /* 0x0004e2000802017f */
[----:B------:R-:W-:Y:S05]  /*17f0*/  @!P0 BRA `(.L_x_20) ;  /* 0x0000000000048947 */ /* 0x000fea0003800000 */
[----:B------:R-:W-:Y:S01]  /*1800*/  BPT.TRAP 0x1 ;  /* 0x000000040000795c */ /* 0x000fe20000300000 */
.L_x_20:
[----:B---3--:R-:W-:Y:S05]  /*1810*/  @P1 BRA `(.L_x_21) ;  /* 0x0000000000081947 */ /* 0x008fea0003800000 */
[----:B------:R-:W3:Y:S02]  /*1820*/  SYNCS.PHASECHK.TRANS64.TRYWAIT P1, [R3+URZ], R0 ;  /* 0x00000000030075a7 */ /* 0x000ee4000802017f */
[----:B---3--:R-:W-:Y:S05]  /*1830*/  @!P1 BRA `(.L_x_22) ;  /* 0x0000007000209947 */ /* 0x008fea0003800000 */
.L_x_21:
[----:B------:R-:W-:-:S04]  /*1840*/  UISETP.LT.AND UP0, UPT, UR40, 0x1, UPT ;  /* 0x000000012800788c */ /* 0x000fc8000bf01270 */
[----:B------:R-:W-:-:S06]  /*1850*/  USEL UR4, UR40, 0x1, UP0 ;  /* 0x0000000128047887 */ /* 0x000fcc0008000000 */
[----:B--23--:R-:W-:Y:S01]  /*1860*/  IMAD.U32 R0, RZ, RZ, UR4 ;  /* 0x00000004ff007e24 */ /* 0x00cfe2000f8e00ff */
[----:B------:R-:W-:Y:S05]  /*1870*/  WARPSYNC.ALL ;  /* 0x0000000000007948 */ /* 0x000fea0003800000 */
[----:B------:R-:W-:-:S04]  /*1880*/  IADD3 R0, -R0, UR40, RZ ;  /* 0x0000002800007c10 */ /* 0x000fc8000fffe1ff */
[----:B------:R-:W-:Y:S01]  /*1890*/  ISETP.GE.AND P1, PT, R0, 0x1, PT ;  /* 0x000000010000780c */ /* 0x000fe20003f26270 */
[----:B------:R-:W-:Y:S01]  /*18a0*/  UIADD3 UR5, UR41, 0x1e300, URZ ;  /* 0x0001e30029057890 */ /* 0x000fe2000fffe03f */
[----:B------:R-:W-:Y:S01]  /*18b0*/  WARPGROUP.ARRIVE ;  /* 0x00000000000079c5 */ /* 0x000fe20000000000 */
[----:B------:R-:W-:Y:S02]  /*18c0*/  ULOP3.LUT UR4, UR42, 0x10000, URZ, 0xfc, !UPT ;  /* 0x000100002a047892 */ /* 0x000fe4000f8efc3f */
[----:B------:R-:W-:Y:S02]  /*18d0*/  USHF.R.U32.HI UR5, URZ, 0x4, UR5 ;  /* 0x000000043f057899 */ /* 0x000fe40008011605 */
[----:B------:R-:W-:Y:S02]  /*18e0*/  ULEA UR8, UR39, UR4, 0x8 ;  /* 0x0000000427087291 */ /* 0x000fe4000f8e403f */
[----:B------:R-:W-:Y:S01]  /*18f0*/  ULOP3.LUT UR5, UR5, 0x3fff, URZ, 0xc0, !UPT ;  /* 0x00003fff05057892 */ /* 0x000fe2000f8ec03f */
[----:B------:R-:W-:Y:S01]  /*1900*/  UMOV UR9, 0xc0000010 ;  /* 0xc000001000097882 */ /* 0x000fe20000000000 */
[----:B------:R-:W-:-:S02]  /*1910*/  UMOV UR11, 0xc0000010 ;  /* 0xc0000010000b7882 */ /* 0x000fc40000000000 */
[----:B------:R-:W-:Y:S01]  /*1920*/  ULOP3.LUT UR5, UR5, 0x10000, URZ, 0xfc, !UPT ;  /* 0x0001000005057892 */ /* 0x000fe2000f8efc3f */
[----:B------:R-:W-:Y:S01]  /*1930*/  UMOV UR16, UR8 ;  /* 0x0000000800107c82 */ /* 0x000fe20008000000 */
[----:B------:R-:W-:Y:S02]  /*1940*/  UMOV UR17, UR9 ;  /* 0x0000000900117c82 */ /* 0x000fe40008000000 */
[----:B------:R-:W-:Y:S01]  /*1950*/  UIMAD UR10, UR39, 0xe0, UR5 ;  /* 0x000000e0270a78a4 */ /* 0x000fe2000f8e0205 */
[----:B------:R-:W-:Y:S01]  /*1960*/  UMOV UR19, 0xc0000010 ;  /* 0xc000001000137882 */ /* 0x000fe20000000000 */
[----:B------:R-:W-:Y:S02]  /*1970*/  UMOV UR20, UR8 ;  /* 0x0000000800147c82 */ /* 0x000fe40008000000 */
[----:B------:R-:W-:Y:S02]  /*1980*/  UIADD3 UR18, UR10, 0x20, URZ ;  /* 0x000000200a127890 */ /* 0x000fe4000fffe03f */
[----:B------:R-:W-:Y:S01]  /*1990*/  UIADD3 UR22, UR10, 0x40, URZ ;  /* 0x000000400a167890 */ /* 0x000fe2000fffe03f */
[----:B------:R-:W-:-:S02]  /*19a0*/  UMOV UR21, UR9 ;  /* 0x0000000900157c82 */ /* 0x000fc40008000000 */
[----:B------:R-:W-:Y:S01]  /*19b0*/  HGMMA.64x16x16.F32 R72, gdesc[UR8], RZ, !UPT, gsb0 ;  /* 0x00200000084879f0 */ /* 0x000fe2000c0008ff */
[----:B------:R-:W-:Y:S01]  /*19c0*/  UMOV UR23, 0xc0000010 ;  /* 0xc000001000177882 */ /* 0x000fe20000000000 */
[----:B------:R-:W-:Y:S01]  /*19d0*/  UIADD3 UR14, UR10, 0x60, URZ ;  /* 0x000000600a0e7890 */ /* 0x000fe2000fffe03f */
[----:B------:R-:W-:Y:S01]  /*19e0*/  UMOV UR12, UR8 ;  /* 0x00000008000c7c82 */ /* 0x000fe20008000000 */
[----:B------:R-:W-:Y:S01]  /*19f0*/  UMOV UR13, UR9 ;  /* 0x00000009000d7c82 */ /* 0x000fe20008000000 */
[----:B------:R-:W-:Y:S01]  /*1a00*/  UMOV UR15, 0xc0000010 ;  /* 0xc0000010000f7882 */ /* 0x000fe20000000000 */
[----:B------:R-:W-:Y:S02]  /*1a10*/  UIADD3 UR6, UR10, 0x80, URZ ;  /* 0x000000800a067890 */ /* 0x000fe4000fffe03f */
[----:B------:R-:W-:Y:S01]  /*1a20*/  UIADD3 UR7, UR10, 0xa0, URZ ;  /* 0x000000a00a077890 */ /* 0x000fe2000fffe03f */
[----:B------:R-:W-:Y:S01]  /*1a30*/  UMOV UR11, 0xc0000010 ;  /* 0xc0000010000b7882 */ /* 0x000fe20000000000 */
[----:B------:R-:W-:-:S02]  /*1a40*/  WARPGROUP.DEPBAR.LE gsb0, 0x0 ;  /* 0x00008000000079c5 */ /* 0x000fc40000010000 */
[----:B------:R-:W-:-:S06]  /*1a50*/  WARPGROUP.ARRIVE ;  /* 0x00000000000079c5 */ /* 0x000fcc0000000000 */
[----:B------:R-:W-:Y:S03]  /*1a60*/  HGMMA.64x16x16.F32 R64, gdesc[UR16], RZ, !UPT, gsb0 ;  /* 0x00200000104079f0 */ /* 0x000fe6000c0008ff */
[----:B------:R-:W-:Y:S02]  /*1a70*/  WARPGROUP.DEPBAR.LE gsb0, 0x0 ;  /* 0x00008000000079c5 */ /* 0x000fe40000010000 */
[----:B------:R-:W-:-:S06]  /*1a80*/  WARPGROUP.ARRIVE ;  /* 0x00000000000079c5 */ /* 0x000fcc0000000000 */
[----:B------:R-:W-:Y:S03]  /*1a90*/  HGMMA.64x16x16.F32 R56, gdesc[UR20], RZ, !UPT, gsb0 ;  /* 0x00200000143879f0 */ /* 0x000fe6000c0008ff */
[----:B------:R-:W-:Y:S02]  /*1aa0*/  WARPGROUP.DEPBAR.LE gsb0, 0x0 ;  /* 0x00008000000079c5 */ /* 0x000fe40000010000 */
[----:B------:R-:W-:-:S06]  /*1ab0*/  WARPGROUP.ARRIVE ;  /* 0x00000000000079c5 */ /* 0x000fcc0000000000 */
[----:B------:R-:W-:Y:S01]  /*1ac0*/  HGMMA.64x16x16.F32 R48, gdesc[UR12], RZ, !UPT, gsb0 ;  /* 0x002000000c3079f0 */ /* 0x000fe2000c0008ff */
[----:B------:R-:W-:-:S03]  /*1ad0*/  UIADD3 UR12, UR10, 0xc0, URZ ;  /* 0x000000c00a0c7890 */ /* 0x000fc6000fffe03f */
[----:B------:R-:W-:Y:S01]  /*1ae0*/  UMOV UR10, UR6 ;  /* 0x00000006000a7c82 */ /* 0x000fe20008000000 */
[----:B------:R-:W-:Y:S02]  /*1af0*/  WARPGROUP.DEPBAR.LE gsb0, 0x0 ;  /* 0x00008000000079c5 */ /* 0x000fe40000010000 */
[----:B------:R-:W-:-:S06]  /*1b00*/  WARPGROUP.ARRIVE ;  /* 0x00000000000079c5 */ /* 0x000fcc0000000000 */
[----:B------:R-:W-:Y:S01]  /*1b10*/  HGMMA.64x16x16.F32 R40, gdesc[UR8], RZ, !UPT, gsb0 ;  /* 0x00200000082879f0 */ /* 0x000fe2000c0008ff */
[----:B------:R-:W-:Y:S01]  /*1b20*/  UMOV UR10, UR7 ;  /* 0x00000007000a7c82 */ /* 0x000fe20008000000 */
[----:B------:R-:W-:Y:S01]  /*1b30*/  UMOV UR11, 0xc0000010 ;  /* 0xc0000010000b7882 */ /* 0x000fe20000000000 */
[----:B------:R-:W-:Y:S02]  /*1b40*/  WARPGROUP.DEPBAR.LE gsb0, 0x0 ;  /* 0x00008000000079c5 */ /* 0x000fe40000010000 */
[----:B------:R-:W-:-:S06]  /*1b50*/  WARPGROUP.ARRIVE ;  /* 0x00000000000079c5 */ /* 0x000fcc0000000000 */
[----:B------:R-:W-:Y:S01]  /*1b60*/  HGMMA.64x16x16.F32 R32, gdesc[UR8], RZ, !UPT, gsb0 ;  /* 0x00200000082079f0 */ /* 0x000fe2000c0008ff */
[----:B------:R-:W-:Y:S01]  /*1b70*/  UMOV UR10, UR12 ;  /* 0x0000000c000a7c82 */ /* 0x000fe20008000000 */
[----:B------:R-:W-:Y:S01]  /*1b80*/  UMOV UR11, 0xc0000010 ;  /* 0xc0000010000b7882 */ /* 0x000fe20000000000 */
[----:B------:R-:W-:Y:S02]  /*1b90*/  WARPGROUP.DEPBAR.LE gsb0, 0x0 ;  /* 0x00008000000079c5 */ /* 0x000fe40000010000 */
[----:B------:R-:W-:-:S06]  /*1ba0*/  WARPGROUP.ARRIVE ;  /* 0x00000000000079c5 */ /* 0x000fcc0000000000 */
[----:B------:R-:W-:Y:S03]  /*1bb0*/  HGMMA.64x16x16.F32 R24, gdesc[UR8], RZ, !UPT, gsb0 ;  /* 0x00200000081879f0 */ /* 0x000fe6000c0008ff */
[----:B------:R-:W-:Y:S02]  /*1bc0*/  WARPGROUP.DEPBAR.LE gsb0, 0x0 ;  /* 0x00008000000079c5 */ /* 0x000fe40000010000 */
[----:B------:R-:W-:Y:S05]  /*1bd0*/  @!P1 BRA `(.L_x_23) ;  /* 0x00000004004c9947 */ /* 0x000fea0003800000 */
[----:B------:R-:W-:Y:S01]  /*1be0*/  UIADD3 UR6, UR39, 0x1, URZ ;  /* 0x0000000127067890 */ /* 0x000fe2000fffe03f */
[----:B------:R-:W-:Y:S02]  /*1bf0*/  IMAD.MOV.U32 R3, RZ, RZ, R0 ;  /* 0x000000ffff037224 */ /* 0x000fe400078e0000 */
[----:B01----:R-:W-:Y:S01]  /*1c00*/  IMAD.U32 R4, RZ, RZ, UR39 ;  /* 0x00000027ff047e24 */ /* 0x003fe2000f8e00ff */
[----:B------:R-:W-:-:S04]  /*1c10*/  UISETP.NE.AND UP0, UPT, UR6, 0x1e, UPT ;  /* 0x0000001e0600788c */ /* 0x000fc8000bf05270 */
[----:B------:R-:W-:Y:S02]  /*1c20*/  USEL UR7, URZ, 0x1, UP0 ;  /* 0x000000013f077887 */ /* 0x000fe40008000000 */
[----:B------:R-:W-:Y:S02]  /*1c30*/  USEL UR6, UR6, URZ, UP0 ;  /* 0x0000003f06067287 */ /* 0x000fe40008000000 */
[----:B------:R-:W-:-:S06]  /*1c40*/  ULOP3.LUT UR7, UR38, UR7, URZ, 0x3c, !UPT ;  /* 0x0000000726077292 */ /* 0x000fcc000f8e3c3f */
[----:B------:R-:W-:-:S07]  /*1c50*/  IMAD.U32 R7, RZ, RZ, UR7 ;  /* 0x00000007ff077e24 */ /* 0x000fce000f8e00ff */
.L_x_30:
[----:B------:R-:W-:Y:S05]  /*1c60*/  @!P0 BRA `(.L_x_24) ;  /* 0x0000000000048947 */ /* 0x000fea0003800000 */
[----:B------:R-:W-:Y:S01]  /*1c70*/  BPT.TRAP 0x1 ;  /* 0x000000040000795c */ /* 0x000fe20000300000 */
.L_x_24:
[----:B------:R-:W-:Y:S01]  /*1c80*/  ULEA UR7, UR6, UR41, 0x3 ;  /* 0x0000002906077291 */ /* 0x000fe2000f8e183f */
[----:B------:R-:W-:-:S08]  /*1c90*/  SHF.L.U32 R5, R7, 0x1f, RZ ;  /* 0x0000001f07057819 */ /* 0x000fd000000006ff */
[----:B------:R0:W1:Y:S01]  /*1ca0*/  SYNCS.PHASECHK.TRANS64.TRYWAIT P1, [UR7], R5 ;  /* 0x00000005ff0075a7 */ /* 0x0000620008020147 */
[----:B------:R-:W-:Y:S05]  /*1cb0*/  @!P0 BRA `(.L_x_25) ;  /* 0x0000000000048947 */ /* 0x000fea0003800000 */
[----:B------:R-:W-:Y:S01]  /*1cc0*/  BPT.TRAP 0x1 ;  /* 0x000000040000795c */ /* 0x000fe20000300000 */
.L_x_25:
[----:B-1----:R-:W-:Y:S05]  /*1cd0*/  @P1 BRA `(.L_x_26) ;  /* 0x0000000000081947 */ /* 0x002fea0003800000 */
[----:B------:R-:W1:Y:S02]  /*1ce0*/  SYNCS.PHASECHK.TRANS64.TRYWAIT P1, [UR7], R5 ;  /* 0x00000005ff0075a7 */ /* 0x000e640008020147 */
[----:B-1----:R-:W-:Y:S05]  /*1cf0*/  @!P1 BRA `(.L_x_27) ;  /* 0x0000006c00049947 */ /* 0x002fea0003800000 */
.L_x_26:
[----:B------:R-:W-:Y:S01]  /*1d00*/  ULEA UR8, UR6, UR4, 0x8 ;  /* 0x0000000406087291 */ /* 0x000fe2000f8e403f */
[----:B------:R-:W-:Y:S01]  /*1d10*/  WARPGROUP.ARRIVE ;  /* 0x00000000000079c5 */ /* 0x000fe20000000000 */
[----:B------:R-:W-:Y:S01]  /*1d20*/  UIMAD UR7, UR6, 0xe0, UR5 ;  /* 0x000000e0060778a4 */ /* 0x000fe2000f8e0205 */
[----:B------:R-:W-:Y:S01]  /*1d30*/  UMOV UR9, 0xc0000010 ;  /* 0xc000001000097882 */ /* 0x000fe20000000000 */
[----:B------:R-:W-:Y:S02]  /*1d40*/  UMOV UR11, 0xc0000010 ;  /* 0xc0000010000b7882 */ /* 0x000fe40000000000 */
[----:B------:R-:W-:Y:S02]  /*1d50*/  UIADD3 UR12, UR7, 0x20, URZ ;  /* 0x00000020070c7890 */ /* 0x000fe4000fffe03f */
[----:B------:R-:W-:Y:S02]  /*1d60*/  UIADD3 UR13, UR7, 0x40, URZ ;  /* 0x00000040070d7890 */ /* 0x000fe4000fffe03f */
[----:B------:R-:W-:Y:S01]  /*1d70*/  UMOV UR10, UR7 ;  /* 0x00000007000a7c82 */ /* 0x000fe20008000000 */
[----:B------:R-:W-:Y:S01]  /*1d80*/  UIADD3 UR14, UR7, 0x60, URZ ;  /* 0x00000060070e7890 */ /* 0x000fe2000fffe03f */
[----:B------:R-:W-:Y:S01]  /*1d90*/  HGMMA.64x16x16.F32 R72, gdesc[UR8], R72, gsb0 ;  /* 0x00200000084879f0 */ /* 0x000fe20008000848 */
[----:B------:R-:W-:Y:S01]  /*1da0*/  UMOV UR10, UR12 ;  /* 0x0000000c000a7c82 */ /* 0x000fe20008000000 */
[----:B------:R-:W-:Y:S01]  /*1db0*/  UMOV UR11, 0xc0000010 ;  /* 0xc0000010000b7882 */ /* 0x000fe20000000000 */
[----:B------:R-:W-:Y:S01]  /*1dc0*/  UIADD3 UR12, UR7, 0x80, URZ ;  /* 0x00000080070c7890 */ /* 0x000fe2000fffe03f */
[----:B------:R-:W-:-:S02]  /*1dd0*/  WARPGROUP.DEPBAR.LE gsb0, 0x0 ;  /* 0x00008000000079c5 */ /* 0x000fc40000010000 */
[----:B------:R-:W-:-:S06]  /*1de0*/  WARPGROUP.ARRIVE ;  /* 0x00000000000079c5 */ /* 0x000fcc0000000000 */
[----:B------:R-:W-:Y:S01]  /*1df0*/  HGMMA.64x16x16.F32 R64, gdesc[UR8], R64, gsb0 ;  /* 0x00200000084079f0 */ /* 0x000fe20008000840 */
[----:B------:R-:W-:Y:S01]  /*1e00*/  UMOV UR10, UR13 ;  /* 0x0000000d000a7c82 */ /* 0x000fe20008000000 */
[----:B------:R-:W-:Y:S01]  /*1e10*/  UMOV UR11, 0xc0000010 ;  /* 0xc0000010000b7882 */ /* 0x000fe20000000000 */
[----:B------:R-:W-:Y:S02]  /*1e20*/  UIADD3 UR13, UR7, 0xa0, URZ ;  /* 0x000000a0070d7890 */ /* 0x000fe4000fffe03f */
[----:B------:R-:W-:Y:S01]  /*1e30*/  UIADD3 UR7, UR7, 0xc0, URZ ;  /* 0x000000c007077890 */ /* 0x000fe2000fffe03f */
[----:B------:R-:W-:Y:S02]  /*1e40*/  WARPGROUP.DEPBAR.LE gsb0, 0x0 ;  /* 0x00008000000079c5 */ /* 0x000fe40000010000 */
[----:B------:R-:W-:-:S06]  /*1e50*/  WARPGROUP.ARRIVE ;  /* 0x00000000000079c5 */ /* 0x000fcc0000000000 */
[----:B------:R-:W-:Y:S01]  /*1e60*/  HGMMA.64x16x16.F32 R56, gdesc[UR8], R56, gsb0 ;  /* 0x00200000083879f0 */ /* 0x000fe20008000838 */
[----:B------:R-:W-:Y:S01]  /*1e70*/  UMOV UR10, UR14 ;  /* 0x0000000e000a7c82 */ /* 0x000fe20008000000 */
[----:B------:R-:W-:Y:S01]  /*1e80*/  UMOV UR11, 0xc0000010 ;  /* 0xc0000010000b7882 */ /* 0x000fe20000000000 */
        /* <DEDUP_REMOVED lines=17> */
[----:B------:R-:W-:Y:S03]  /*1fa0*/  HGMMA.64x16x16.F32 R24, gdesc[UR8], R24, gsb0 ;  /* 0x00200000081879f0 */ /* 0x000fe60008000818 */
[----:B------:R-:W-:Y:S02]  /*1fb0*/  WARPGROUP.DEPBAR.LE gsb0, 0x0 ;  /* 0x00008000000079c5 */ /* 0x000fe40000010000 */
[----:B------:R-:W-:Y:S05]  /*1fc0*/  @!P0 BRA `(.L_x_28) ;  /* 0x0000000000048947 */ /* 0x000fea0003800000 */
[----:B------:R-:W-:Y:S01]  /*1fd0*/  BPT.TRAP 0x1 ;  /* 0x000000040000795c */ /* 0x000fe20000300000 */
.L_x_28:
[----:B------:R-:W-:-:S13]  /*1fe0*/  ISETP.NE.AND P1, PT, R22, RZ, PT ;  /* 0x000000ff1600720c */ /* 0x000fda0003f25270 */
[----:B01----:R-:W-:-:S05]  /*1ff0*/  @P1 LEA R5, R4, UR41, 0x3 ;  /* 0x0000002904051c11 */ /* 0x003fca000f8e18ff */
[----:B------:R-:W-:-:S05]  /*2000*/  @P1 VIADD R6, R5, 0xf0 ;  /* 0x000000f005061836 */ /* 0x000fca0000000000 */
[----:B------:R-:W-:-:S04]  /*2010*/  @P1 PRMT R6, R23, 0x654, R6 ;  /* 0x0000065417061816 */ /* 0x000fc80000000006 */
[----:B------:R0:W-:Y:S01]  /*2020*/  @P1 SYNCS.ARRIVE.TRANS64.RED.A1T0 RZ, [R6+URZ], RZ ;  /* 0x000000ff06ff19a7 */ /* 0x0001e2000810043f */
[----:B------:R-:W-:-:S13]  /*2030*/  ISETP.GT.U32.AND P1, PT, R19, 0x1, PT ;  /* 0x000000011300780c */ /* 0x000fda0003f24070 */
[----:B0-----:R-:W-:Y:S05]  /*2040*/  @P1 BRA `(.L_x_29) ;  /* 0x0000000000041947 */ /* 0x001fea0003800000 */
[----:B------:R-:W-:Y:S01]  /*2050*/  BPT.TRAP 0x1 ;  /* 0x000000040000795c */ /* 0x000fe20000300000 */
.L_x_29:
[----:B------:R-:W-:Y:S01]  /*2060*/  UIADD3 UR6, UR6, 0x1, URZ ;  /* 0x0000000106067890 */ /* 0x000fe2000fffe03f */
[C---:B------:R-:W-:Y:S01]  /*2070*/  ISETP.GT.AND P2, PT, R3.reuse, 0x1, PT ;  /* 0x000000010300780c */ /* 0x040fe20003f44270 */
[----:B------:R-:W-:Y:S02]  /*2080*/  VIADD R4, R4, 0x1 ;  /* 0x0000000104047836 */ /* 0x000fe40000000000 */
[----:B------:R-:W-:Y:S01]  /*2090*/  UISETP.NE.AND UP0, UPT, UR6, 0x1e, UPT ;  /* 0x0000001e0600788c */ /* 0x000fe2000bf05270 */
[----:B------:R-:W-:Y:S02]  /*20a0*/  VIADD R3, R3, 0xffffffff ;  /* 0xffffffff03037836 */ /* 0x000fe40000000000 */
[C---:B------:R-:W-:Y:S01]  /*20b0*/  ISETP.NE.AND P1, PT, R4.reuse, 0x1e, PT ;  /* 0x0000001e0400780c */ /* 0x040fe20003f25270 */
[----:B------:R-:W-:Y:S02]  /*20c0*/  USEL UR7, URZ, 0x1, UP0 ;  /* 0x000000013f077887 */ /* 0x000fe40008000000 */
[----:B------:R-:W-:Y:S01]  /*20d0*/  USEL UR6, UR6, URZ, UP0 ;  /* 0x0000003f06067287 */ /* 0x000fe20008000000 */
[----:B------:R-:W-:-:S03]  /*20e0*/  SEL R4, R4, RZ, P1 ;  /* 0x000000ff04047207 */ /* 0x000fc60000800000 */
[----:B------:R-:W-:Y:S01]  /*20f0*/  LOP3.LUT R7, R7, UR7, RZ, 0x3c, !PT ;  /* 0x0000000707077c12 */ /* 0x000fe2000f8e3cff */
[----:B------:R-:W-:Y:S07]  /*2100*/  @P2 BRA `(.L_x_30) ;  /* 0xfffffff800d42947 */ /* 0x000fee000383ffff */
.L_x_23:
[----:B------:R-:W2:Y:S02]  /*2110*/  LDC R3, c[0x0][0x28c] ;  /* 0x0000a300ff037b82 */ /* 0x000ea40000000800 */
[----:B--2---:R-:W-:-:S13]  /*2120*/  ISETP.GE.AND P1, PT, R3, 0x1, PT ;  /* 0x000000010300780c */ /* 0x004fda0003f26270 */
[----:B------:R-:W-:Y:S05]  /*2130*/  @!P1 BRA `(.L_x_31) ;  /* 0x0000000000389947 */ /* 0x000fea0003800000 */
[----:B------:R-:W-:Y:S05]  /*2140*/  @!P0 BRA `(.L_x_32) ;  /* 0x0000000000048947 */ /* 0x000fea0003800000 */
[----:B------:R-:W-:Y:S01]  /*2150*/  BPT.TRAP 0x1 ;  /* 0x000000040000795c */ /* 0x000fe20000300000 */
.L_x_32:
[----:B------:R-:W-:-:S13]  /*2160*/  ISETP.NE.AND P0, PT, R22, RZ, PT ;  /* 0x000000ff1600720c */ /* 0x000fda0003f05270 */
[----:B------:R-:W-:-:S04]  /*2170*/  @P0 VIADD R0, R0, UR39 ;  /* 0x0000002700000c36 */ /* 0x000fc80008000000 */
[----:B01----:R-:W-:-:S05]  /*2180*/  @P0 IMAD.WIDE.U32 R4, R0, -0x77777777, RZ ;  /* 0x8888888900040825 */ /* 0x003fca00078e00ff */
[----:B------:R-:W-:-:S05]  /*2190*/  @P0 SHF.R.U32.HI R5, RZ, 0x4, R5 ;  /* 0x00000004ff050819 */ /* 0x000fca0000011605 */
[----:B------:R-:W-:-:S05]  /*21a0*/  @P0 IMAD R0, R5, -0x1e, R0 ;  /* 0xffffffe205000824 */ /* 0x000fca00078e0200 */
[----:B------:R-:W-:-:S05]  /*21b0*/  @P0 LEA R0, R0, UR41, 0x3 ;  /* 0x0000002900000c11 */ /* 0x000fca000f8e18ff */
[----:B------:R-:W-:-:S05]  /*21c0*/  @P0 VIADD R0, R0, 0xf0 ;  /* 0x000000f000000836 */ /* 0x000fca0000000000 */
[----:B------:R-:W-:-:S04]  /*21d0*/  @P0 PRMT R0, R23, 0x654, R0 ;  /* 0x0000065417000816 */ /* 0x000fc80000000000 */
[----:B------:R2:W-:Y:S01]  /*21e0*/  @P0 SYNCS.ARRIVE.TRANS64.RED.A1T0 RZ, [R0+URZ], RZ ;  /* 0x000000ff00ff09a7 */ /* 0x0005e2000810043f */
[----:B------:R-:W-:-:S13]  /*21f0*/  ISETP.GT.U32.AND P0, PT, R19, 0x1, PT ;  /* 0x000000011300780c */ /* 0x000fda0003f04070 */
[----:B--2---:R-:W-:Y:S05]  /*2200*/  @P0 BRA `(.L_x_31) ;  /* 0x0000000000040947 */ /* 0x004fea0003800000 */
[----:B------:R-:W-:Y:S01]  /*2210*/  BPT.TRAP 0x1 ;  /* 0x000000040000795c */ /* 0x000fe20000300000 */
.L_x_31:
[----:B------:R-:W2:Y:S01]  /*2220*/  LDC R6, c[0x0][0x288] ;  /* 0x0000a200ff067b82 */ /* 0x000ea20000000800 */
[--C-:B------:R-:W-:Y:S01]  /*2230*/  SHF.R.U32.HI R0, RZ, 0x2, R18.reuse ;  /* 0x00000002ff007819 */ /* 0x100fe20000011612 */
[----:B------:R-:W-:Y:S01]  /*2240*/  IMAD R85, R85, 0x70, RZ ;  /* 0x0000007055557824 */ /* 0x000fe200078e02ff */
[----:B01----:R-:W-:Y:S01]  /*2250*/  SHF.R.U32.HI R5, RZ, 0x7, R18 ;  /* 0x00000007ff057819 */ /* 0x003fe20000011612 */
[----:B------:R-:W-:Y:S01]  /*2260*/  UIADD3 UR39, UR40, UR39, URZ ;  /* 0x0000002728277290 */ /* 0x000fe2000fffe03f */
[----:B------:R-:W-:Y:S01]  /*2270*/  LOP3.LUT R3, R0, 0x7, RZ, 0xc0, !PT ;  /* 0x0000000700037812 */ /* 0x000fe200078ec0ff */
[C---:B------:R-:W-:Y:S01]  /*2280*/  IMAD.SHL.U32 R12, R18.reuse, 0x2, RZ ;  /* 0x00000002120c7824 */ /* 0x040fe200078e00ff */
[----:B------:R-:W-:Y:S01]  /*2290*/  LOP3.LUT R0, R5, 0x1, RZ, 0xc0, !PT ;  /* 0x0000000105007812 */ /* 0x000fe200078ec0ff */
[----:B------:R-:W-:Y:S01]  /*22a0*/  UISETP.GT.U32.AND UP0, UPT, UR39, 0x1d, UPT ;  /* 0x0000001d2700788c */ /* 0x000fe2000bf04070 */
[C---:B------:R-:W-:Y:S01]  /*22b0*/  LOP3.LUT R4, R18.reuse, 0x60, RZ, 0xc0, !PT ;  /* 0x0000006012047812 */ /* 0x040fe200078ec0ff */
[----:B------:R-:W-:Y:S01]  /*22c0*/  ULDC UR7, c[0x0][0x284] ;  /* 0x0000a10000077ab9 */ /* 0x000fe20000000800 */
[----:B------:R-:W-:Y:S01]  /*22d0*/  LOP3.LUT R5, R18, 0x3, RZ, 0xc0, !PT ;  /* 0x0000000312057812 */ /* 0x000fe200078ec0ff */
[----:B------:R-:W-:Y:S01]  /*22e0*/  IMAD.SHL.U32 R8, R0, 0x40, RZ ;  /* 0x0000004000087824 */ /* 0x000fe200078e00ff */
[----:B------:R-:W-:Y:S01]  /*22f0*/  SHF.R.U32.HI R4, RZ, 0x1, R4 ;  /* 0x00000001ff047819 */ /* 0x000fe20000011604 */
[----:B------:R-:W-:Y:S01]  /*2300*/  UISETP.LT.U32.AND UP0, UPT, UR40, 0x1e, UP0 ;  /* 0x0000001e2800788c */ /* 0x000fe20008701070 */
[----:B------:R-:W-:Y:S01]  /*2310*/  SHF.R.S32.HI R15, RZ, 0x1f, R83 ;  /* 0x0000001fff0f7819 */ /* 0x000fe20000011453 */
[----:B------:R-:W-:Y:S01]  /*2320*/  UISETP.GE.U32.AND UP1, UPT, UR40, 0x1e, UPT ;  /* 0x0000001e2800788c */ /* 0x000fe2000bf26070 */
[--C-:B------:R-:W-:Y:S01]  /*2330*/  IADD3 R7, RZ, -R4, -R3.reuse ;  /* 0x80000004ff077210 */ /* 0x100fe20007ffe803 */
[----:B------:R-:W-:Y:S01]  /*2340*/  ULDC.64 UR8, c[0x0][0x5d0] ;  /* 0x0001740000087ab9 */ /* 0x000fe20000000a00 */
[----:B------:R-:W-:Y:S01]  /*2350*/  LOP3.LUT R3, R8, 0x40, R3, 0xe2, !PT ;  /* 0x0000004008037812 */ /* 0x000fe200078ee203 */
[----:B------:R-:W-:Y:S01]  /*2360*/  UIMAD.WIDE.U32 UR4, UR39, -0x77777777, URZ ;  /* 0x88888889270478a5 */ /* 0x000fe2000f8e003f */
[C---:B------:R-:W-:Y:S01]  /*2370*/  LOP3.LUT R12, R85.reuse, 0x6, R12, 0xf8, !PT ;  /* 0x00000006550c7812 */ /* 0x040fe200078ef80c */
[----:B------:R-:W-:Y:S01]  /*2380*/  USEL UR6, URZ, 0x1, !UP0 ;  /* 0x000000013f067887 */ /* 0x000fe2000c000000 */
[C---:B------:R-:W-:Y:S01]  /*2390*/  IMAD.WIDE R10, R84.reuse, 0x80, RZ ;  /* 0x00000080540a7825 */ /* 0x040fe200078e02ff */
[----:B--2---:R-:W-:Y:S01]  /*23a0*/  ISETP.GE.AND P0, PT, R85, R6, PT ;  /* 0x000000065500720c */ /* 0x004fe20003f06270 */
[----:B------:R-:W-:Y:S01]  /*23b0*/  USHF.R.U32.HI UR4, URZ, 0x4, UR5 ;  /* 0x000000043f047899 */ /* 0x000fe20008011605 */
[----:B------:R-:W-:Y:S01]  /*23c0*/  SHF.R.S32.HI R13, RZ, 0x1f, R12 ;  /* 0x0000001fff0d7819 */ /* 0x000fe2000001140c */
[----:B------:R-:W-:Y:S01]  /*23d0*/  IMAD R8, R5, -0x2, R6 ;  /* 0xfffffffe05087824 */ /* 0x000fe200078e0206 */
[----:B------:R-:W-:Y:S01]  /*23e0*/  ULOP3.LUT UR38, UR38, UR6, URZ, 0x3c, !UPT ;  /* 0x0000000626267292 */ /* 0x000fe2000f8e3c3f */
[----:B------:R-:W-:Y:S01]  /*23f0*/  IMAD.SHL.U32 R5, R84, 0x80, RZ ;  /* 0x0000008054057824 */ /* 0x000fe200078e00ff */
[----:B------:R-:W-:Y:S01]  /*2400*/  LOP3.LUT R97, R10, R3, R4, 0xfe, !PT ;  /* 0x000000030a617212 */ /* 0x000fe200078efe04 */
[----:B------:R-:W-:Y:S01]  /*2410*/  IMAD R6, R15, UR8, RZ ;  /* 0x000000080f067c24 */ /* 0x000fe2000f8e02ff */
[----:B------:R-:W-:Y:S01]  /*2420*/  UIMAD UR39, UR4, -0x1e, UR39 ;  /* 0xffffffe2042778a4 */ /* 0x000fe2000f8e0227 */
[----:B------:R-:W-:Y:S01]  /*2430*/  IMAD R0, R0, -0x40, R7 ;  /* 0xffffffc000007824 */ /* 0x000fe200078e0207 */
[----:B------:R-:W-:Y:S01]  /*2440*/  ISETP.GE.OR P0, PT, R5, UR7, P0 ;  /* 0x0000000705007c0c */ /* 0x000fe20008706670 */
[C---:B------:R-:W-:Y:S01]  /*2450*/  IMAD R9, R83.reuse, UR9, R6 ;  /* 0x0000000953097c24 */ /* 0x040fe2000f8e0206 */
[----:B------:R-:W-:Y:S01]  /*2460*/  @UP1 ULOP3.LUT UR38, UR38, 0x1, UR4, 0x78, !UPT ;  /* 0x0000000126261892 */ /* 0x000fe2000f8e7804 */
[----:B------:R-:W-:Y:S01]  /*2470*/  IMAD.WIDE.U32 R6, R83, UR8, R12 ;  /* 0x0000000853067c25 */ /* 0x000fe2000f8e000c */
[----:B------:R-:W-:-:S03]  /*2480*/  IADD3 R3, -R5, UR7, R0 ;  /* 0x0000000705037c10 */ /* 0x000fc6000fffe100 */
[----:B------:R-:W-:Y:S02]  /*2490*/  IMAD.IADD R4, R8, 0x1, -R85 ;  /* 0x0000000108047824 */ /* 0x000fe400078e0a55 */
[----:B------:R-:W-:Y:S02]  /*24a0*/  IMAD.IADD R9, R7, 0x1, R9 ;  /* 0x0000000107097824 */ /* 0x000fe400078e0209 */
[----:B------:R-:W-:Y:S02]  /*24b0*/  IMAD.MOV.U32 R0, RZ, RZ, -0x1 ;  /* 0xffffffffff007424 */ /* 0x000fe400078e00ff */
[----:B------:R-:W-:Y:S01]  /*24c0*/  IMAD.MOV.U32 R8, RZ, RZ, R6 ;  /* 0x000000ffff087224 */ /* 0x000fe200078e0006 */
[----:B------:R-:W-:Y:S06]  /*24d0*/  @P0 BRA `(.L_x_33) ;  /* 0x0000003800400947 */ /* 0x000fec0003800000 */
[----:B------:R-:W0:Y:S01]  /*24e0*/  LDC.64 R6, c[0x0][0x5c8] ;  /* 0x00017200ff067b82 */ /* 0x000e220000000a00 */
[----:B-----5:R-:W-:Y:S01]  /*24f0*/  FSETP.NEU.AND P0, PT, R81, RZ, PT ;  /* 0x000000ff5100720b */ /* 0x020fe20003f0d000 */
[----:B------:R-:W-:Y:S01]  /*2500*/  BSSY B0, `(.L_x_33) ;  /* 0x000038d000007945 */ /* 0x000fe20003800000 */
[----:B------:R-:W-:-:S04]  /*2510*/  ISETP.GT.AND P1, PT, R4, RZ, PT ;  /* 0x000000ff0400720c */ /* 0x000fc80003f24270 */
[----:B------:R-:W-:Y:S01]  /*2520*/  ISETP.GT.AND P2, PT, R3, RZ, P1 ;  /* 0x000000ff0300720c */ /* 0x000fe20000f44270 */
[-C--:B0-----:R-:W-:Y:S02]  /*2530*/  IMAD R14, R11, R6.reuse, RZ ;  /* 0x000000060b0e7224 */ /* 0x081fe400078e02ff */
[----:B------:R-:W-:-:S04]  /*2540*/  IMAD.WIDE.U32 R86, R97, R6, R8 ;  /* 0x0000000661567225 */ /* 0x000fc800078e0008 */
[----:B------:R-:W-:-:S04]  /*2550*/  IMAD R5, R97, R7, R14 ;  /* 0x0000000761057224 */ /* 0x000fc800078e020e */
[----:B------:R-:W-:Y:S01]  /*2560*/  IMAD.IADD R99, R87, 0x1, R5 ;  /* 0x0000000157637824 */ /* 0x000fe200078e0205 */
[----:B------:R-:W-:Y:S06]  /*2570*/  @!P0 BRA `(.L_x_34) ;  /* 0x0000002400d48947 */ /* 0x000fec0003800000 */
[----:B------:R-:W0:Y:S01]  /*2580*/  LDC.64 R90, c[0x0][0x5b8] ;  /* 0x00016e00ff5a7b82 */ /* 0x000e220000000a00 */
[----:B------:R-:W-:-:S07]  /*2590*/  ULDC.64 UR4, c[0x0][0x5c0] ;  /* 0x0001700000047ab9 */ /* 0x000fce0000000a00 */
[----:B------:R-:W1:Y:S08]  /*25a0*/  LDC.64 R92, c[0x0][0x5b0] ;  /* 0x00016c00ff5c7b82 */ /* 0x000e700000000a00 */
[----:B------:R-:W2:Y:S01]  /*25b0*/  LDC.64 R94, c[0x0][0x5a8] ;  /* 0x00016a00ff5e7b82 */ /* 0x000ea20000000a00 */
[-C--:B0-----:R-:W-:Y:S02]  /*25c0*/  IMAD R8, R15, R90.reuse, RZ ;  /* 0x0000005a0f087224 */ /* 0x081fe400078e02ff */
[----:B------:R-:W-:-:S04]  /*25d0*/  IMAD.WIDE.U32 R88, R83, R90, R12 ;  /* 0x0000005a53587225 */ /* 0x000fc800078e000c */
[----:B------:R-:W-:Y:S02]  /*25e0*/  IMAD R87, R83, R91, R8 ;  /* 0x0000005b53577224 */ /* 0x000fe400078e0208 */
[-C--:B-1----:R-:W-:Y:S02]  /*25f0*/  IMAD R10, R11, R92.reuse, RZ ;  /* 0x0000005c0b0a7224 */ /* 0x082fe400078e02ff */
[----:B------:R-:W-:Y:S02]  /*2600*/  IMAD.IADD R15, R89, 0x1, R87 ;  /* 0x00000001590f7824 */ /* 0x000fe400078e0257 */
[----:B------:R-:W-:Y:S02]  /*2610*/  IMAD.MOV.U32 R14, RZ, RZ, R88 ;  /* 0x000000ffff0e7224 */ /* 0x000fe400078e0058 */
[C---:B------:R-:W-:Y:S02]  /*2620*/  IMAD R91, R97.reuse, R93, R10 ;  /* 0x0000005d615b7224 */ /* 0x040fe400078e020a */
[----:B------:R-:W-:-:S04]  /*2630*/  IMAD.WIDE.U32 R8, R97, R92, R14 ;  /* 0x0000005c61087225 */ /* 0x000fc800078e000e */
[----:B------:R-:W-:Y:S01]  /*2640*/  IMAD.IADD R5, R9, 0x1, R91 ;  /* 0x0000000109057824 */ /* 0x000fe200078e025b */
[----:B--2---:R-:W-:-:S04]  /*2650*/  LEA R20, P0, R8, R94, 0x1 ;  /* 0x0000005e08147211 */ /* 0x004fc800078008ff */
[----:B------:R-:W-:-:S05]  /*2660*/  LEA.HI.X R21, R8, R95, R5, 0x1, P0 ;  /* 0x0000005f08157211 */ /* 0x000fca00000f0c05 */
[----:B------:R0:W2:Y:S01]  /*2670*/  @P2 LDG.E.LTC128B.U16 R5, desc[UR36][R20.64] ;  /* 0x0000002414052981 */ /* 0x0000a2000c1e1520 */
[----:B------:R-:W-:Y:S01]  /*2680*/  IMAD.WIDE.U32 R8, R97, R92, R12 ;  /* 0x0000005c61087225 */ /* 0x000fe200078e000c */
[----:B------:R-:W-:Y:S03]  /*2690*/  BSSY B1, `(.L_x_35) ;  /* 0x0000013000017945 */ /* 0x000fe60003800000 */
[----:B------:R-:W-:Y:S02]  /*26a0*/  IMAD.IADD R9, R91, 0x1, R9 ;  /* 0x000000015b097824 */ /* 0x000fe400078e0209 */
[----:B------:R-:W-:Y:S01]  /*26b0*/  IMAD.WIDE.U32 R84, R83, R90, R8 ;  /* 0x0000005a53547225 */ /* 0x000fe200078e0008 */
[----:B0-----:R-:W-:-:S03]  /*26c0*/  SHF.L.U64.HI R21, R92, 0x3, R93 ;  /* 0x000000035c157819 */ /* 0x001fc6000001025d */
[----:B------:R-:W-:Y:S01]  /*26d0*/  IMAD.IADD R9, R87, 0x1, R85 ;  /* 0x0000000157097824 */ /* 0x000fe200078e0255 */
[----:B------:R-:W-:Y:S01]  /*26e0*/  LEA R8, P4, R84, R94, 0x1 ;  /* 0x0000005e54087211 */ /* 0x000fe200078808ff */
[----:B------:R-:W-:-:S03]  /*26f0*/  IMAD.SHL.U32 R20, R92, 0x8, RZ ;  /* 0x000000085c147824 */ /* 0x000fc600078e00ff */
[----:B------:R-:W-:Y:S01]  /*2700*/  LEA.HI.X R9, R84, R95, R9, 0x1, P4 ;  /* 0x0000005f54097211 */ /* 0x000fe200020f0c09 */
[----:B--2---:R-:W-:-:S05]  /*2710*/  HADD2.F32 R10, -RZ, R5.H0_H0 ;  /* 0x20000005ff0a7230 */ /* 0x004fca0000004100 */
[----:B------:R-:W-:Y:S01]  /*2720*/  FMUL R11, R10, R81 ;  /* 0x000000510a0b7220 */ /* 0x000fe20000400000 */
[----:B------:R-:W-:-:S03]  /*2730*/  LEA R10, P0, R86, UR4, 0x1 ;  /* 0x00000004560a7c11 */ /* 0x000fc6000f8008ff */
[----:B------:R-:W-:Y:S01]  /*2740*/  FFMA R72, R72, R80, R11 ;  /* 0x0000005048487223 */ /* 0x000fe2000000000b */
[----:B------:R-:W-:Y:S02]  /*2750*/  LEA.HI.X R11, R86, UR5, R99, 0x1, P0 ;  /* 0x00000005560b7c11 */ /* 0x000fe400080f0c63 */
[----:B------:R-:W-:Y:S02]  /*2760*/  ISETP.GT.AND P0, PT, R4, 0x1, PT ;  /* 0x000000010400780c */ /* 0x000fe40003f04270 */
[----:B------:R-:W-:Y:S02]  /*2770*/  F2FP.F16.F32.PACK_AB R72, RZ, R72 ;  /* 0x00000048ff48723e */ /* 0x000fe400000000ff */
[----:B------:R-:W-:-:S03]  /*2780*/  ISETP.GT.AND P3, PT, R3, RZ, P0 ;  /* 0x000000ff0300720c */ /* 0x000fc60000764270 */
[----:B------:R0:W-:Y:S10]  /*2790*/  @P2 STG.E.U16 desc[UR36][R10.64], R72 ;  /* 0x000000480a002986 */ /* 0x0001f4000c101524 */
[----:B------:R-:W-:Y:S05]  /*27a0*/  @!P3 BRA `(.L_x_36) ;  /* 0x000000000004b947 */ /* 0x000fea0003800000 */
[----:B------:R1:W5:Y:S02]  /*27b0*/  LDG.E.LTC128B.U16 R5, desc[UR36][R8.64+0x2] ;  /* 0x0000022408057981 */ /* 0x000364000c1e1520 */
.L_x_36:
[----:B------:R-:W-:Y:S05]  /*27c0*/  BSYNC B1 ;  /* 0x0000000000017941 */ /* 0x000fea0003800000 */
.L_x_35:
[----:B-----5:R-:W-:Y:S01]  /*27d0*/  HADD2.F32 R14, -RZ, R5.H0_H0 ;  /* 0x20000005ff0e7230 */ /* 0x020fe20000004100 */
[----:B------:R-:W-:Y:S01]  /*27e0*/  ISETP.GT.AND P1, PT, R3, 0x8, P1 ;  /* 0x000000080300780c */ /* 0x000fe20000f24270 */
[----:B------:R-:W-:Y:S01]  /*27f0*/  IMAD.WIDE.U32 R20, R97, R92, R20 ;  /* 0x0000005c61147225 */ /* 0x000fe200078e0014 */
[----:B0-----:R-:W-:-:S03]  /*2800*/  PRMT R72, R5, 0x7610, R72 ;  /* 0x0000761005487816 */ /* 0x001fc60000000048 */
[----:B------:R-:W-:Y:S01]  /*2810*/  FMUL R14, R14, R81 ;  /* 0x000000510e0e7220 */ /* 0x000fe20000400000 */
[----:B------:R-:W-:Y:S01]  /*2820*/  IMAD.IADD R91, R91, 0x1, R21 ;  /* 0x000000015b5b7824 */ /* 0x000fe200078e0215 */
[----:B------:R-:W-:Y:S02]  /*2830*/  IADD3 R88, P2, R88, R20, RZ ;  /* 0x0000001458587210 */ /* 0x000fe40007f5e0ff */
[----:B------:R-:W-:-:S03]  /*2840*/  FFMA R73, R73, R80, R14 ;  /* 0x0000005049497223 */ /* 0x000fc6000000000e */
[----:B------:R-:W-:Y:S01]  /*2850*/  IMAD.X R15, R91, 0x1, R15, P2 ;  /* 0x000000015b0f7824 */ /* 0x000fe200010e060f */
[C---:B------:R-:W-:Y:S02]  /*2860*/  LEA R14, P2, R88.reuse, R94, 0x1 ;  /* 0x0000005e580e7211 */ /* 0x040fe400078408ff */
[----:B------:R-:W-:Y:S02]  /*2870*/  F2FP.F16.F32.PACK_AB R73, RZ, R73 ;  /* 0x00000049ff49723e */ /* 0x000fe400000000ff */
[----:B------:R-:W-:-:S03]  /*2880*/  LEA.HI.X R15, R88, R95, R15, 0x1, P2 ;  /* 0x0000005f580f7211 */ /* 0x000fc600010f0c0f */
[----:B------:R0:W-:Y:S04]  /*2890*/  @P3 STG.E.U16 desc[UR36][R10.64+0x2], R73 ;  /* 0x000002490a003986 */ /* 0x0001e8000c101524 */
[----:B------:R-:W2:Y:S01]  /*28a0*/  @P1 LDG.E.LTC128B.U16 R72, desc[UR36][R14.64] ;  /* 0x000000240e481981 */ /* 0x000ea2000c1e1520 */
[----:B------:R-:W-:Y:S01]  /*28b0*/  IADD3 R20, P2, R12, R20, RZ ;  /* 0x000000140c147210 */ /* 0x000fe20007f5e0ff */
[----:B------:R-:W-:Y:S01]  /*28c0*/  BSSY B1, `(.L_x_37) ;  /* 0x0000011000017945 */ /* 0x000fe20003800000 */
[----:B------:R-:W-:-:S03]  /*28d0*/  ISETP.GT.AND P0, PT, R3, 0x8, P0 ;  /* 0x000000080300780c */ /* 0x000fc60000704270 */
[----:B------:R-:W-:Y:S01]  /*28e0*/  IMAD.X R21, R13, 0x1, R91, P2 ;  /* 0x000000010d157824 */ /* 0x000fe200010e065b */
[----:B------:R-:W-:Y:S01]  /*28f0*/  SHF.L.U64.HI R13, R6, 0x4, R7 ;  /* 0x00000004060d7819 */ /* 0x000fe20000010207 */
[----:B------:R-:W-:-:S04]  /*2900*/  IMAD.WIDE.U32 R20, R83, R90, R20 ;  /* 0x0000005a53147225 */ /* 0x000fc800078e0014 */
[----:B------:R-:W-:Y:S02]  /*2910*/  IMAD.IADD R7, R87, 0x1, R21 ;  /* 0x0000000157077824 */ /* 0x000fe400078e0215 */
[----:B--2---:R-:W-:-:S05]  /*2920*/  HADD2.F32 R12, -RZ, R72.H0_H0 ;  /* 0x20000048ff0c7230 */ /* 0x004fca0000004100 */
[----:B------:R-:W-:Y:S01]  /*2930*/  FMUL R5, R12, R81 ;  /* 0x000000510c057220 */ /* 0x000fe20000400000 */
[----:B------:R-:W-:Y:S02]  /*2940*/  LEA R12, P2, R6, R10, 0x4 ;  /* 0x0000000a060c7211 */ /* 0x000fe400078420ff */
[----:B------:R-:W-:Y:S01]  /*2950*/  LEA R6, P3, R20, R94, 0x1 ;  /* 0x0000005e14067211 */ /* 0x000fe200078608ff */
[----:B------:R-:W-:Y:S02]  /*2960*/  FFMA R5, R74, R80, R5 ;  /* 0x000000504a057223 */ /* 0x000fe40000000005 */
[----:B------:R-:W-:Y:S01]  /*2970*/  IMAD.X R13, R13, 0x1, R11, P2 ;  /* 0x000000010d0d7824 */ /* 0x000fe200010e060b */
[----:B------:R-:W-:Y:S02]  /*2980*/  LEA.HI.X R7, R20, R95, R7, 0x1, P3 ;  /* 0x0000005f14077211 */ /* 0x000fe400018f0c07 */
[----:B------:R-:W-:-:S05]  /*2990*/  F2FP.F16.F32.PACK_AB R5, RZ, R5 ;  /* 0x00000005ff05723e */ /* 0x000fca00000000ff */
[----:B------:R0:W-:Y:S01]  /*29a0*/  @P1 STG.E.U16 desc[UR36][R12.64], R5 ;  /* 0x000000050c001986 */ /* 0x0001e2000c101524 */
[----:B------:R-:W-:Y:S05]  /*29b0*/  @!P0 BRA `(.L_x_38) ;  /* 0x0000000000048947 */ /* 0x000fea0003800000 */
[----:B------:R2:W5:Y:S02]  /*29c0*/  LDG.E.LTC128B.U16 R72, desc[UR36][R6.64+0x2] ;  /* 0x0000022406487981 */ /* 0x000564000c1e1520 */
.L_x_38:
[----:B------:R-:W-:Y:S05]  /*29d0*/  BSYNC B1 ;  /* 0x0000000000017941 */ /* 0x000fea0003800000 */
.L_x_37:
[----:B-----5:R-:W-:Y:S01]  /*29e0*/  HADD2.F32 R14, -RZ, R72.H0_H0 ;  /* 0x20000048ff0e7230 */ /* 0x020fe20000004100 */
[----:B------:R-:W-:Y:S01]  /*29f0*/  ISETP.GT.AND P1, PT, R4, 0x8, PT ;  /* 0x000000080400780c */ /* 0x000fe20003f24270 */
[----:B------:R-:W-:Y:S03]  /*2a00*/  BSSY B1, `(.L_x_39) ;  /* 0x0000008000017945 */ /* 0x000fe60003800000 */
[----:B------:R-:W-:Y:S01]  /*2a10*/  FMUL R14, R14, R81 ;  /* 0x000000510e0e7220 */ /* 0x000fe20000400000 */
[----:B------:R-:W-:-:S03]  /*2a20*/  ISETP.GT.AND P2, PT, R3, RZ, P1 ;  /* 0x000000ff0300720c */ /* 0x000fc60000f44270 */
[----:B------:R-:W-:-:S05]  /*2a30*/  FFMA R14, R75, R80, R14 ;  /* 0x000000504b0e7223 */ /* 0x000fca000000000e */
[----:B------:R-:W-:-:S05]  /*2a40*/  F2FP.F16.F32.PACK_AB R14, RZ, R14 ;  /* 0x0000000eff0e723e */ /* 0x000fca00000000ff */
[----:B------:R3:W-:Y:S01]  /*2a50*/  @P0 STG.E.U16 desc[UR36][R12.64+0x2], R14 ;  /* 0x0000020e0c000986 */ /* 0x0007e2000c101524 */
[----:B------:R-:W-:Y:S05]  /*2a60*/  @!P2 BRA `(.L_x_40) ;  /* 0x000000000004a947 */ /* 0x000fea0003800000 */
[----:B------:R4:W5:Y:S02]  /*2a70*/  LDG.E.LTC128B.U16 R72, desc[UR36][R8.64+0x10] ;  /* 0x0000102408487981 */ /* 0x000964000c1e1520 */
.L_x_40:
[----:B------:R-:W-:Y:S05]  /*2a80*/  BSYNC B1 ;  /* 0x0000000000017941 */ /* 0x000fea0003800000 */
.L_x_39:
[----:B---3-5:R-:W-:Y:S01]  /*2a90*/  HADD2.F32 R14, -RZ, R72.H0_H0 ;  /* 0x20000048ff0e7230 */ /* 0x028fe20000004100 */
[----:B------:R-:W-:Y:S01]  /*2aa0*/  ISETP.GT.AND P0, PT, R4, 0x9, PT ;  /* 0x000000090400780c */ /* 0x000fe20003f04270 */
[----:B------:R-:W-:Y:S03]  /*2ab0*/  BSSY B1, `(.L_x_41) ;  /* 0x0000008000017945 */ /* 0x000fe60003800000 */
[----:B0-----:R-:W-:Y:S01]  /*2ac0*/  FMUL R5, R14, R81 ;  /* 0x000000510e057220 */ /* 0x001fe20000400000 */
[----:B------:R-:W-:-:S03]  /*2ad0*/  ISETP.GT.AND P3, PT, R3, RZ, P0 ;  /* 0x000000ff0300720c */ /* 0x000fc60000764270 */
[----:B------:R-:W-:-:S05]  /*2ae0*/  FFMA R5, R76, R80, R5 ;  /* 0x000000504c057223 */ /* 0x000fca0000000005 */
[----:B------:R-:W-:-:S05]  /*2af0*/  F2FP.F16.F32.PACK_AB R5, RZ, R5 ;  /* 0x00000005ff05723e */ /* 0x000fca00000000ff */
[----:B------:R0:W-:Y:S01]  /*2b00*/  @P2 STG.E.U16 desc[UR36][R10.64+0x10], R5 ;  /* 0x000010050a002986 */ /* 0x0001e2000c101524 */
[----:B------:R-:W-:Y:S05]  /*2b10*/  @!P3 BRA `(.L_x_42) ;  /* 0x000000000004b947 */ /* 0x000fea0003800000 */
[----:B------:R3:W5:Y:S02]  /*2b20*/  LDG.E.LTC128B.U16 R72, desc[UR36][R8.64+0x12] ;  /* 0x0000122408487981 */ /* 0x000764000c1e1520 */
.L_x_42:
[----:B------:R-:W-:Y:S05]  /*2b30*/  BSYNC B1 ;  /* 0x0000000000017941 */ /* 0x000fea0003800000 */
.L_x_41:
[----:B-----5:R-:W-:Y:S01]  /*2b40*/  HADD2.F32 R14, -RZ, R72.H0_H0 ;  /* 0x20000048ff0e7230 */ /* 0x020fe20000004100 */
[----:B------:R-:W-:Y:S01]  /*2b50*/  ISETP.GT.AND P1, PT, R3, 0x8, P1 ;  /* 0x000000080300780c */ /* 0x000fe20000f24270 */
[----:B------:R-:W-:Y:S03]  /*2b60*/  BSSY B1, `(.L_x_43) ;  /* 0x0000007000017945 */ /* 0x000fe60003800000 */
[----:B------:R-:W-:-:S04]  /*2b70*/  FMUL R14, R14, R81 ;  /* 0x000000510e0e7220 */ /* 0x000fc80000400000 */
[----:B------:R-:W-:-:S05]  /*2b80*/  FFMA R14, R77, R80, R14 ;  /* 0x000000504d0e7223 */ /* 0x000fca000000000e */
[----:B------:R-:W-:-:S05]  /*2b90*/  F2FP.F16.F32.PACK_AB R14, RZ, R14 ;  /* 0x0000000eff0e723e */ /* 0x000fca00000000ff */
[----:B------:R0:W-:Y:S01]  /*2ba0*/  @P3 STG.E.U16 desc[UR36][R10.64+0x12], R14 ;  /* 0x0000120e0a003986 */ /* 0x0001e2000c101524 */
[----:B------:R-:W-:Y:S05]  /*2bb0*/  @!P1 BRA `(.L_x_44) ;  /* 0x0000000000049947 */ /* 0x000fea0003800000 */
[----:B------:R0:W5:Y:S02]  /*2bc0*/  LDG.E.LTC128B.U16 R72, desc[UR36][R6.64+0x10] ;  /* 0x0000102406487981 */ /* 0x000164000c1e1520 */
.L_x_44:
[----:B------:R-:W-:Y:S05]  /*2bd0*/  BSYNC B1 ;  /* 0x0000000000017941 */ /* 0x000fea0003800000 */
.L_x_43:
[----:B0----5:R-:W-:Y:S01]  /*2be0*/  HADD2.F32 R14, -RZ, R72.H0_H0 ;  /* 0x20000048ff0e7230 */ /* 0x021fe20000004100 */
        /* <DEDUP_REMOVED lines=8> */
.L_x_46:
[----:B------:R-:W-:Y:S05]  /*2c70*/  BSYNC B1 ;  /* 0x0000000000017941 */ /* 0x000fea0003800000 */
.L_x_45:
        /* <DEDUP_REMOVED lines=10> */
.L_x_48:
[----:B------:R-:W-:Y:S05]  /*2d20*/  BSYNC B1 ;  /* 0x0000000000017941 */ /* 0x000fea0003800000 */
.L_x_47:
[----:B0----5:R-:W-:Y:S01]  /*2d30*/  HADD2.F32 R14, -RZ, R72.H0_H0 ;  /* 0x20000048ff0e7230 */ /* 0x021fe20000004100 */
        /* <DEDUP_REMOVED lines=9> */
.L_x_50:
[----:B------:R-:W-:Y:S05]  /*2dd0*/  BSYNC B1 ;  /* 0x0000000000017941 */ /* 0x000fea0003800000 */
.L_x_49:
        /* <DEDUP_REMOVED lines=9> */
.L_x_52:
[----:B------:R-:W-:Y:S05]  /*2e70*/  BSYNC B1 ;  /* 0x0000000000017941 */ /* 0x000fea0003800000 */
.L_x_51:
        /* <DEDUP_REMOVED lines=9> */
.L_x_54:
[----:B------:R-:W-:Y:S05]  /*2f10*/  BSYNC B1 ;  /* 0x0000000000017941 */ /* 0x000fea0003800000 */
.L_x_53:
        /* <DEDUP_REMOVED lines=10> */
.L_x_56:
[----:B------:R-:W-:Y:S05]  /*2fc0*/  BSYNC B1 ;  /* 0x0000000000017941 */ /* 0x000fea0003800000 */
.L_x_55:
        /* <DEDUP_REMOVED lines=10> */
.L_x_58:
[----:B------:R-:W-:Y:S05]  /*3070*/  BSYNC B1 ;  /* 0x0000000000017941 */ /* 0x000fea0003800000 */
.L_x_57:
        /* <DEDUP_REMOVED lines=9> */
.L_x_60:
[----:B------:R-:W-:Y:S05]  /*3110*/  BSYNC B1 ;  /* 0x0000000000017941 */ /* 0x000fea0003800000 */
.L_x_59:
        /* <DEDUP_REMOVED lines=9> */
.L_x_62:
[----:B------:R-:W-:Y:S05]  /*31b0*/  BSYNC B1 ;  /* 0x0000000000017941 */ /* 0x000fea0003800000 */
.L_x_61:
        /* <DEDUP_REMOVED lines=10> */
.L_x_64:
[----:B------:R-:W-:Y:S05]  /*3260*/  BSYNC B1 ;  /* 0x0000000000017941 */ /* 0x000fea0003800000 */
.L_x_63:
        /* <DEDUP_REMOVED lines=10> */
.L_x_66:
[----:B------:R-:W-:Y:S05]  /*3310*/  BSYNC B1 ;  /* 0x0000000000017941 */ /* 0x000fea0003800000 */
.L_x_65:
        /* <DEDUP_REMOVED lines=9> */
.L_x_68:
[----:B------:R-:W-:Y:S05]  /*33b0*/  BSYNC B1 ;  /* 0x0000000000017941 */ /* 0x000fea0003800000 */
.L_x_67:
        /* <DEDUP_REMOVED lines=9> */
.L_x_70:
[----:B------:R-:W-:Y:S05]  /*3450*/  BSYNC B1 ;  /* 0x0000000000017941 */ /* 0x000fea0003800000 */
.L_x_69:
        /* <DEDUP_REMOVED lines=10> */
.L_x_72:
[----:B------:R-:W-:Y:S05]  /*3500*/  BSYNC B1 ;  /* 0x0000000000017941 */ /* 0x000fea0003800000 */
.L_x_71:
        /* <DEDUP_REMOVED lines=10> */
.L_x_74:
[----:B------:R-:W-:Y:S05]  /*35b0*/  BSYNC B1 ;  /* 0x0000000000017941 */ /* 0x000fea0003800000 */
.L_x_73:
        /* <DEDUP_REMOVED lines=9> */
.L_x_76:
[----:B------:R-:W-:Y:S05]  /*3650*/  BSYNC B1 ;  /* 0x0000000000017941 */ /* 0x000fea0003800000 */
.L_x_75:
        /* <DEDUP_REMOVED lines=9> */
.L_x_78:
[----:B------:R-:W-:Y:S05]  /*36f0*/  BSYNC B1 ;  /* 0x0000000000017941 */ /* 0x000fea0003800000 */
.L_x_77:
        /* <DEDUP_REMOVED lines=10> */
.L_x_80:
[----:B------:R-:W-:Y:S05]  /*37a0*/  BSYNC B1 ;  /* 0x0000000000017941 */ /* 0x000fea0003800000 */
.L_x_79:
        /* <DEDUP_REMOVED lines=10> */
.L_x_82:
[----:B------:R-:W-:Y:S05]  /*3850*/  BSYNC B1 ;  /* 0x0000000000017941 */ /* 0x000fea0003800000 */
.L_x_81:
        /* <DEDUP_REMOVED lines=9> */
.L_x_84:
[----:B------:R-:W-:Y:S05]  /*38f0*/  BSYNC B1 ;  /* 0x0000000000017941 */ /* 0x000fea0003800000 */
.L_x_83:
        /* <DEDUP_REMOVED lines=9> */
.L_x_86:
[----:B------:R-:W-:Y:S05]  /*3990*/  BSYNC B1 ;  /* 0x0000000000017941 */ /* 0x000fea0003800000 */
.L_x_85:
        /* <DEDUP_REMOVED lines=10> */
.L_x_88:
[----:B------:R-:W-:Y:S05]  /*3a40*/  BSYNC B1 ;  /* 0x0000000000017941 */ /* 0x000fea0003800000 */
.L_x_87:
        /* <DEDUP_REMOVED lines=10> */
.L_x_90:
[----:B------:R-:W-:Y:S05]  /*3af0*/  BSYNC B1 ;  /* 0x0000000000017941 */ /* 0x000fea0003800000 */
.L_x_89:
        /* <DEDUP_REMOVED lines=9> */
.L_x_92:
[----:B------:R-:W-:Y:S05]  /*3b90*/  BSYNC B1 ;  /* 0x0000000000017941 */ /* 0x000fea0003800000 */
.L_x_91:
        /* <DEDUP_REMOVED lines=9> */
.L_x_94:
[----:B------:R-:W-:Y:S05]  /*3c30*/  BSYNC B1 ;  /* 0x0000000000017941 */ /* 0x000fea0003800000 */
.L_x_93:
        /* <DEDUP_REMOVED lines=10> */
.L_x_96:
[----:B------:R-:W-:Y:S05]  /*3ce0*/  BSYNC B1 ;  /* 0x0000000000017941 */ /* 0x000fea0003800000 */
.L_x_95:
        /* <DEDUP_REMOVED lines=10> */
.L_x_98:
[----:B------:R-:W-:Y:S05]  /*3d90*/  BSYNC B1 ;  /* 0x0000000000017941 */ /* 0x000fea0003800000 */
.L_x_97:
        /* <DEDUP_REMOVED lines=9> */
.L_x_100:
[----:B------:R-:W-:Y:S05]  /*3e30*/  BSYNC B1 ;  /* 0x0000000000017941 */ /* 0x000fea0003800000 */
.L_x_99:
        /* <DEDUP_REMOVED lines=9> */
.L_x_102:
[----:B------:R-:W-:Y:S05]  /*3ed0*/  BSYNC B1 ;  /* 0x0000000000017941 */ /* 0x000fea0003800000 */
.L_x_101:
        /* <DEDUP_REMOVED lines=10> */
.L_x_104:
[----:B------:R-:W-:Y:S05]  /*3f80*/  BSYNC B1 ;  /* 0x0000000000017941 */ /* 0x000fea0003800000 */
.L_x_103:
        /* <DEDUP_REMOVED lines=10> */
.L_x_106:
[----:B------:R-:W-:Y:S05]  /*4030*/  BSYNC B1 ;  /* 0x0000000000017941 */ /* 0x000fea0003800000 */
.L_x_105:
        /* <DEDUP_REMOVED lines=9> */
.L_x_108:
[----:B------:R-:W-:Y:S05]  /*40d0*/  BSYNC B1 ;  /* 0x0000000000017941 */ /* 0x000fea0003800000 */
.L_x_107:
        /* <DEDUP_REMOVED lines=9> */
.L_x_110:
[----:B------:R-:W-:Y:S05]  /*4170*/  BSYNC B1 ;  /* 0x0000000000017941 */ /* 0x000fea0003800000 */
.L_x_109:
        /* <DEDUP_REMOVED lines=10> */
.L_x_112:
[----:B------:R-:W-:Y:S05]  /*4220*/  BSYNC B1 ;  /* 0x0000000000017941 */ /* 0x000fea0003800000 */
.L_x_111:
        /* <DEDUP_REMOVED lines=10> */
.L_x_114:
[----:B------:R-:W-:Y:S05]  /*42d0*/  BSYNC B1 ;  /* 0x0000000000017941 */ /* 0x000fea0003800000 */
.L_x_113:
        /* <DEDUP_REMOVED lines=9> */
.L_x_116:
[----:B------:R-:W-:Y:S05]  /*4370*/  BSYNC B1 ;  /* 0x0000000000017941 */ /* 0x000fea0003800000 */
.L_x_115:
        /* <DEDUP_REMOVED lines=9> */
.L_x_118:
[----:B------:R-:W-:Y:S05]  /*4410*/  BSYNC B1 ;  /* 0x0000000000017941 */ /* 0x000fea0003800000 */
.L_x_117:
        /* <DEDUP_REMOVED lines=10> */
.L_x_120:
[----:B------:R-:W-:Y:S05]  /*44c0*/  BSYNC B1 ;  /* 0x0000000000017941 */ /* 0x000fea0003800000 */
.L_x_119:
        /* <DEDUP_REMOVED lines=10> */
.L_x_122:
[----:B------:R-:W-:Y:S05]  /*4570*/  BSYNC B1 ;  /* 0x0000000000017941 */ /* 0x000fea0003800000 */
.L_x_121:
        /* <DEDUP_REMOVED lines=9> */
.L_x_124:
[----:B------:R-:W-:Y:S05]  /*4610*/  BSYNC B1 ;  /* 0x0000000000017941 */ /* 0x000fea0003800000 */
.L_x_123:
        /* <DEDUP_REMOVED lines=9> */
.L_x_126:
[----:B------:R-:W-:Y:S05]  /*46b0*/  BSYNC B1 ;  /* 0x0000000000017941 */ /* 0x000fea0003800000 */
.L_x_125:
        /* <DEDUP_REMOVED lines=10> */
.L_x_128:
[----:B------:R-:W-:Y:S05]  /*4760*/  BSYNC B1 ;  /* 0x0000000000017941 */ /* 0x000fea0003800000 */
.L_x_127:
        /* <DEDUP_REMOVED lines=10> */
.L_x_130:
[----:B------:R-:W-:Y:S05]  /*4810*/  BSYNC B1 ;  /* 0x0000000000017941 */ /* 0x000fea0003800000 */
.L_x_129:
        /* <DEDUP_REMOVED lines=9> */
.L_x_132:
[----:B------:R-:W-:Y:S05]  /*48b0*/  BSYNC B1 ;  /* 0x0000000000017941 */ /* 0x000fea0003800000 */
.L_x_131:
        /* <DEDUP_REMOVED lines=9> */
.L_x_134:
[----:B------:R-:W-:Y:S05]  /*4950*/  BSYNC B1 ;  /* 0x0000000000017941 */ /* 0x000fea0003800000 */
.L_x_133:
        /* <DEDUP_REMOVED lines=10> */
.L_x_136:
[----:B------:R-:W-:Y:S05]  /*4a00*/  BSYNC B1 ;  /* 0x0000000000017941 */ /* 0x000fea0003800000 */
.L_x_135:
[----:B0----5:R-:W-:Y:S01]  /*4a10*/  HADD2.F32 R14, -RZ, R72.H0_H0 ;  /* 0x20000048ff0e7230 */ /* 0x021fe20000004100 */
[----:B------:R-:W-:Y:S01]  /*4a20*/  ISETP.GT.AND P0, PT, R4, 0x69, PT ;  /* 0x000000690400780c */ /* 0x000fe20003f04270 */
[----:B------:R-:W-:Y:S01]  /*4a30*/  @P2 IMAD.MOV.U32 R4, RZ, RZ, R10 ;  /* 0x000000ffff042224 */ /* 0x000fe200078e000a */
[----:B------:R-:W-:Y:S02]  /*4a40*/  BSSY B1, `(.L_x_137) ;  /* 0x000000a000017945 */ /* 0x000fe40003800000 */
[----:B------:R-:W-:Y:S01]  /*4a50*/  FMUL R5, R14, R81 ;  /* 0x000000510e057220 */ /* 0x000fe20000400000 */
[----:B------:R-:W-:-:S03]  /*4a60*/  ISETP.GT.AND P3, PT, R3, RZ, P0 ;  /* 0x000000ff0300720c */ /* 0x000fc60000764270 */
[----:B------:R-:W-:-:S05]  /*4a70*/  FFMA R5, R28, R80, R5 ;  /* 0x000000501c057223 */ /* 0x000fca0000000005 */
[----:B------:R-:W-:-:S04]  /*4a80*/  F2FP.F16.F32.PACK_AB R5, RZ, R5 ;  /* 0x00000005ff05723e */ /* 0x000fc800000000ff */
[----:B------:R-:W-:Y:S01]  /*4a90*/  PRMT R14, R5, 0x7610, R14 ;  /* 0x00007610050e7816 */ /* 0x000fe2000000000e */
[----:B------:R-:W-:-:S05]  /*4aa0*/  @P2 IMAD.MOV.U32 R5, RZ, RZ, R11 ;  /* 0x000000ffff052224 */ /* 0x000fca00078e000b */
[----:B------:R0:W-:Y:S01]  /*4ab0*/  @P2 STG.E.U16 desc[UR36][R4.64+0xd0], R14 ;  /* 0x0000d00e04002986 */ /* 0x0001e2000c101524 */
[----:B------:R-:W-:Y:S05]  /*4ac0*/  @!P3 BRA `(.L_x_138) ;  /* 0x000000000004b947 */ /* 0x000fea0003800000 */
[----:B------:R0:W5:Y:S02]  /*4ad0*/  LDG.E.LTC128B.U16 R72, desc[UR36][R8.64+0xd2] ;  /* 0x0000d22408487981 */ /* 0x000164000c1e1520 */
.L_x_138:
[----:B------:R-:W-:Y:S05]  /*4ae0*/  BSYNC B1 ;  /* 0x0000000000017941 */ /* 0x000fea0003800000 */
.L_x_137:
        /* <DEDUP_REMOVED lines=9> */
.L_x_140:
[----:B------:R-:W-:Y:S05]  /*4b80*/  BSYNC B1 ;  /* 0x0000000000017941 */ /* 0x000fea0003800000 */
.L_x_139:
[----:B0----5:R-:W-:Y:S01]  /*4b90*/  HADD2.F32 R4, -RZ, R72.H0_H0 ;  /* 0x20000048ff047230 */ /* 0x021fe20000004100 */
[----:B------:R-:W-:Y:S01]  /*4ba0*/  ISETP.GT.AND P0, PT, R3, 0x8, P0 ;  /* 0x000000080300780c */ /* 0x000fe20000704270 */
[----:B------:R-:W-:Y:S03]  /*4bb0*/  BSSY B1, `(.L_x_141) ;  /* 0x000000a000017945 */ /* 0x000fe60003800000 */
[----:B------:R-:W-:Y:S01]  /*4bc0*/  FMUL R5, R4, R81 ;  /* 0x0000005104057220 */ /* 0x000fe20000400000 */
[----:B------:R-:W-:-:S03]  /*4bd0*/  @P1 IMAD.MOV.U32 R4, RZ, RZ, R12 ;  /* 0x000000ffff041224 */ /* 0x000fc600078e000c */
[----:B------:R-:W-:-:S05]  /*4be0*/  FFMA R5, R30, R80, R5 ;  /* 0x000000501e057223 */ /* 0x000fca0000000005 */
[----:B------:R-:W-:-:S04]  /*4bf0*/  F2FP.F16.F32.PACK_AB R5, RZ, R5 ;  /* 0x00000005ff05723e */ /* 0x000fc800000000ff */
[----:B-1-34-:R-:W-:Y:S01]  /*4c00*/  PRMT R8, R5, 0x7610, R8 ;  /* 0x0000761005087816 */ /* 0x01afe20000000008 */
[----:B------:R-:W-:-:S05]  /*4c10*/  @P1 IMAD.MOV.U32 R5, RZ, RZ, R13 ;  /* 0x000000ffff051224 */ /* 0x000fca00078e000d */
[----:B------:R0:W-:Y:S01]  /*4c20*/  @P1 STG.E.U16 desc[UR36][R4.64+0xd0], R8 ;  /* 0x0000d00804001986 */ /* 0x0001e2000c101524 */
[----:B------:R-:W-:Y:S05]  /*4c30*/  @!P0 BRA `(.L_x_142) ;  /* 0x0000000000048947 */ /* 0x000fea0003800000 */
[----:B------:R1:W5:Y:S02]  /*4c40*/  LDG.E.LTC128B.U16 R72, desc[UR36][R6.64+0xd2] ;  /* 0x0000d22406487981 */ /* 0x000364000c1e1520 */
.L_x_142:
[----:B------:R-:W-:Y:S05]  /*4c50*/  BSYNC B1 ;  /* 0x0000000000017941 */ /* 0x000fea0003800000 */
.L_x_141:
[----:B------:R-:W-:Y:S05]  /*4c60*/  @!P0 BRA `(.L_x_143) ;  /* 0x0000001000588947 */ /* 0x000fea0003800000 */
[----:B-----5:R-:W-:-:S05]  /*4c70*/  HADD2.F32 R72, -RZ, R72.H0_H0 ;  /* 0x20000048ff487230 */ /* 0x020fca0000004100 */
[----:B------:R-:W-:-:S04]  /*4c80*/  FMUL R72, R72, R81 ;  /* 0x0000005148487220 */ /* 0x000fc80000400000 */
[----:B------:R-:W-:-:S05]  /*4c90*/  FFMA R72, R31, R80, R72 ;  /* 0x000000501f487223 */ /* 0x000fca0000000048 */
[----:B------:R-:W-:-:S05]  /*4ca0*/  F2FP.F16.F32.PACK_AB R72, RZ, R72 ;  /* 0x00000048ff48723e */ /* 0x000fca00000000ff */
[----:B------:R3:W-:Y:S01]  /*4cb0*/  STG.E.U16 desc[UR36][R12.64+0xd2], R72 ;  /* 0x0000d2480c007986 */ /* 0x0007e2000c101524 */
[----:B------:R-:W-:Y:S05]  /*4cc0*/  BRA `(.L_x_143) ;  /* 0x0000001000407947 */ /* 0x000fea0003800000 */
.L_x_34:
[----:B------:R-:W-:Y:S01]  /*4cd0*/  ULDC.64 UR4, c[0x0][0x5c0] ;  /* 0x0001700000047ab9 */ /* 0x000fe20000000a00 */
[----:B------:R-:W-:Y:S01]  /*4ce0*/  ISETP.GT.AND P3, PT, R4, 0x1, PT ;  /* 0x000000010400780c */ /* 0x000fe20003f64270 */
[-C--:B------:R-:W-:Y:S01]  /*4cf0*/  FMUL R72, R72, R80.reuse ;  /* 0x0000005048487220 */ /* 0x080fe20000400000 */
[----:B------:R-:W-:Y:S01]  /*4d00*/  LEA R8, P0, R86, UR4, 0x1 ;  /* 0x0000000456087c11 */ /* 0x000fe2000f8008ff */
[-C--:B------:R-:W-:Y:S01]  /*4d10*/  FMUL R73, R73, R80.reuse ;  /* 0x0000005049497220 */ /* 0x080fe20000400000 */
[----:B------:R-:W-:Y:S01]  /*4d20*/  SHF.L.U64.HI R7, R6, 0x4, R7 ;  /* 0x0000000406077819 */ /* 0x000fe20000010207 */
[-C--:B------:R-:W-:Y:S01]  /*4d30*/  FMUL R74, R74, R80.reuse ;  /* 0x000000504a4a7220 */ /* 0x080fe20000400000 */
[----:B------:R-:W-:Y:S01]  /*4d40*/  LEA.HI.X R9, R86, UR5, R99, 0x1, P0 ;  /* 0x0000000556097c11 */ /* 0x000fe200080f0c63 */
[-C--:B------:R-:W-:Y:S01]  /*4d50*/  FMUL R75, R75, R80.reuse ;  /* 0x000000504b4b7220 */ /* 0x080fe20000400000 */
[----:B------:R-:W-:Y:S01]  /*4d60*/  ISETP.GT.AND P0, PT, R3, RZ, P3 ;  /* 0x000000ff0300720c */ /* 0x000fe20001f04270 */
[----:B------:R-:W-:Y:S01]  /*4d70*/  FMUL R76, R76, R80 ;  /* 0x000000504c4c7220 */ /* 0x000fe20000400000 */
[----:B------:R-:W-:Y:S01]  /*4d80*/  F2FP.F16.F32.PACK_AB R72, RZ, R72 ;  /* 0x00000048ff48723e */ /* 0x000fe200000000ff */
[-C--:B------:R-:W-:Y:S01]  /*4d90*/  FMUL R77, R77, R80.reuse ;  /* 0x000000504d4d7220 */ /* 0x080fe20000400000 */
[----:B------:R-:W-:Y:S01]  /*4da0*/  F2FP.F16.F32.PACK_AB R73, RZ, R73 ;  /* 0x00000049ff49723e */ /* 0x000fe200000000ff */
[----:B------:R-:W-:Y:S01]  /*4db0*/  FMUL R78, R78, R80 ;  /* 0x000000504e4e7220 */ /* 0x000fe20000400000 */
[----:B------:R-:W-:Y:S01]  /*4dc0*/  ISETP.GT.AND P1, PT, R3, 0x8, P1 ;  /* 0x000000080300780c */ /* 0x000fe20000f24270 */
[----:B------:R-:W-:Y:S01]  /*4dd0*/  @P2 STG.E.U16 desc[UR36][R8.64], R72 ;  /* 0x0000004808002986 */ /* 0x000fe2000c101524 */
[----:B------:R-:W-:Y:S01]  /*4de0*/  LEA R6, P4, R6, R8, 0x4 ;  /* 0x0000000806067211 */ /* 0x000fe200078820ff */
[-C--:B------:R-:W-:Y:S01]  /*4df0*/  FMUL R79, R79, R80.reuse ;  /* 0x000000504f4f7220 */ /* 0x080fe20000400000 */
[----:B------:R-:W-:Y:S01]  /*4e00*/  ISETP.GT.AND P2, PT, R4, 0x8, PT ;  /* 0x000000080400780c */ /* 0x000fe20003f44270 */
[-C--:B------:R-:W-:Y:S01]  /*4e10*/  FMUL R64, R64, R80.reuse ;  /* 0x0000005040407220 */ /* 0x080fe20000400000 */
[----:B------:R-:W-:Y:S01]  /*4e20*/  ISETP.GT.AND P3, PT, R3, 0x8, P3 ;  /* 0x000000080300780c */ /* 0x000fe20001f64270 */
[----:B------:R-:W-:Y:S01]  /*4e30*/  @P0 STG.E.U16 desc[UR36][R8.64+0x2], R73 ;  /* 0x0000024908000986 */ /* 0x000fe2000c101524 */
[----:B------:R-:W-:Y:S01]  /*4e40*/  ISETP.GT.AND P0, PT, R4, 0x9, PT ;  /* 0x000000090400780c */ /* 0x000fe20003f04270 */
[----:B------:R-:W-:Y:S01]  /*4e50*/  IMAD.X R7, R7, 0x1, R9, P4 ;  /* 0x0000000107077824 */ /* 0x000fe200020e0609 */
[----:B------:R-:W-:Y:S01]  /*4e60*/  ISETP.GT.AND P5, PT, R3, RZ, P2 ;  /* 0x000000ff0300720c */ /* 0x000fe200017a4270 */
[-C--:B------:R-:W-:Y:S01]  /*4e70*/  FMUL R65, R65, R80.reuse ;  /* 0x0000005041417220 */ /* 0x080fe20000400000 */
[----:B------:R-:W-:Y:S01]  /*4e80*/  ISETP.GT.AND P4, PT, R3, RZ, P0 ;  /* 0x000000ff0300720c */ /* 0x000fe20000784270 */
[----:B------:R-:W-:Y:S01]  /*4e90*/  FMUL R66, R66, R80 ;  /* 0x0000005042427220 */ /* 0x000fe20000400000 */
[----:B------:R-:W-:Y:S01]  /*4ea0*/  F2FP.F16.F32.PACK_AB R74, RZ, R74 ;  /* 0x0000004aff4a723e */ /* 0x000fe200000000ff */
[-C--:B------:R-:W-:Y:S01]  /*4eb0*/  FMUL R67, R67, R80.reuse ;  /* 0x0000005043437220 */ /* 0x080fe20000400000 */
[----:B------:R-:W-:Y:S01]  /*4ec0*/  F2FP.F16.F32.PACK_AB R75, RZ, R75 ;  /* 0x0000004bff4b723e */ /* 0x000fe200000000ff */
[----:B------:R-:W-:Y:S01]  /*4ed0*/  FMUL R68, R68, R80 ;  /* 0x0000005044447220 */ /* 0x000fe20000400000 */
[----:B------:R-:W-:Y:S01]  /*4ee0*/  F2FP.F16.F32.PACK_AB R76, RZ, R76 ;  /* 0x0000004cff4c723e */ /* 0x000fe200000000ff */
[----:B------:R-:W-:Y:S01]  /*4ef0*/  @P1 STG.E.U16 desc[UR36][R6.64], R74 ;  /* 0x0000004a06001986 */ /* 0x000fe2000c101524 */
[----:B------:R-:W-:Y:S01]  /*4f00*/  F2FP.F16.F32.PACK_AB R77, RZ, R77 ;  /* 0x0000004dff4d723e */ /* 0x000fe200000000ff */
[-C--:B------:R-:W-:Y:S01]  /*4f10*/  FMUL R69, R69, R80.reuse ;  /* 0x0000005045457220 */ /* 0x080fe20000400000 */
[C---:B------:R-:W-:Y:S01]  /*4f20*/  ISETP.GT.AND P2, PT, R3.reuse, 0x8, P2 ;  /* 0x000000080300780c */ /* 0x040fe20001744270 */
[----:B------:R-:W-:Y:S01]  /*4f30*/  @P3 STG.E.U16 desc[UR36][R6.64+0x2], R75 ;  /* 0x0000024b06003986 */ /* 0x000fe2000c101524 */
[----:B------:R-:W-:Y:S01]  /*4f40*/  ISETP.GT.AND P1, PT, R4, 0x10, PT ;  /* 0x000000100400780c */ /* 0x000fe20003f24270 */
[-C--:B------:R-:W-:Y:S01]  /*4f50*/  FMUL R70, R70, R80.reuse ;  /* 0x0000005046467220 */ /* 0x080fe20000400000 */
[----:B------:R-:W-:Y:S01]  /*4f60*/  ISETP.GT.AND P3, PT, R3, 0x8, P0 ;  /* 0x000000080300780c */ /* 0x000fe20000764270 */
[----:B------:R-:W-:Y:S01]  /*4f70*/  @P5 STG.E.U16 desc[UR36][R8.64+0x10], R76 ;  /* 0x0000104c08005986 */ /* 0x000fe2000c101524 */
[----:B------:R-:W-:Y:S01]  /*4f80*/  ISETP.GT.AND P0, PT, R4, 0x11, PT ;  /* 0x000000110400780c */ /* 0x000fe20003f04270 */
[-C--:B------:R-:W-:Y:S01]  /*4f90*/  FMUL R71, R71, R80.reuse ;  /* 0x0000005047477220 */ /* 0x080fe20000400000 */
[C---:B------:R-:W-:Y:S01]  /*4fa0*/  ISETP.GT.AND P5, PT, R3.reuse, RZ, P1 ;  /* 0x000000ff0300720c */ /* 0x040fe20000fa4270 */
[----:B------:R-:W-:Y:S01]  /*4fb0*/  @P4 STG.E.U16 desc[UR36][R8.64+0x12], R77 ;  /* 0x0000124d08004986 */ /* 0x000fe2000c101524 */
        /* <DEDUP_REMOVED lines=129> */
[----:B------:R-:W-:Y:S01]  /*57d0*/  FMUL R31, R31, R80 ;  /* 0x000000501f1f7220 */ /* 0x000fe20000400000 */
[----:B------:R-:W-:Y:S01]  /*57e0*/  ISETP.GT.AND P1, PT, R3, 0x8, P2 ;  /* 0x000000080300780c */ /* 0x000fe20001724270 */
[----:B------:R-:W-:Y:S01]  /*57f0*/  @P3 STG.E.U16 desc[UR36][R6.64+0x72], R55 ;  /* 0x0000723706003986 */ /* 0x000fe2000c101524 */
[----:B------:R-:W-:-:S02]  /*5800*/  ISETP.GT.AND P2, PT, R4, 0x48, PT ;  /* 0x000000480400780c */ /* 0x000fc40003f44270 */
[C---:B------:R-:W-:Y:S01]  /*5810*/  ISETP.GT.AND P3, PT, R3.reuse, 0x8, P0 ;  /* 0x000000080300780c */ /* 0x040fe20000764270 */
[----:B------:R-:W-:Y:S01]  /*5820*/  @P5 STG.E.U16 desc[UR36][R8.64+0x80], R40 ;  /* 0x0000802808005986 */ /* 0x000fe2000c101524 */
[----:B------:R-:W-:Y:S02]  /*5830*/  ISETP.GT.AND P0, PT, R4, 0x49, PT ;  /* 0x000000490400780c */ /* 0x000fe40003f04270 */
[C---:B------:R-:W-:Y:S01]  /*5840*/  ISETP.GT.AND P5, PT, R3.reuse, RZ, P2 ;  /* 0x000000ff0300720c */ /* 0x040fe200017a4270 */
[----:B------:R-:W-:Y:S01]  /*5850*/  @P4 STG.E.U16 desc[UR36][R8.64+0x82], R41 ;  /* 0x0000822908004986 */ /* 0x000fe2000c101524 */
[----:B------:R-:W-:Y:S02]  /*5860*/  ISETP.GT.AND P4, PT, R3, RZ, P0 ;  /* 0x000000ff0300720c */ /* 0x000fe40000784270 */
[----:B------:R-:W-:Y:S02]  /*5870*/  F2FP.F16.F32.PACK_AB R42, RZ, R42 ;  /* 0x0000002aff2a723e */ /* 0x000fe400000000ff */
[----:B------:R-:W-:-:S02]  /*5880*/  F2FP.F16.F32.PACK_AB R43, RZ, R43 ;  /* 0x0000002bff2b723e */ /* 0x000fc400000000ff */
[----:B------:R-:W-:Y:S01]  /*5890*/  F2FP.F16.F32.PACK_AB R44, RZ, R44 ;  /* 0x0000002cff2c723e */ /* 0x000fe200000000ff */
[----:B------:R-:W-:Y:S01]  /*58a0*/  @P1 STG.E.U16 desc[UR36][R6.64+0x80], R42 ;  /* 0x0000802a06001986 */ /* 0x000fe2000c101524 */
[----:B------:R-:W-:Y:S02]  /*58b0*/  F2FP.F16.F32.PACK_AB R45, RZ, R45 ;  /* 0x0000002dff2d723e */ /* 0x000fe400000000ff */
[C---:B------:R-:W-:Y:S01]  /*58c0*/  ISETP.GT.AND P1, PT, R4.reuse, 0x51, PT ;  /* 0x000000510400780c */ /* 0x040fe20003f24270 */
[----:B------:R-:W-:Y:S01]  /*58d0*/  @P3 STG.E.U16 desc[UR36][R6.64+0x82], R43 ;  /* 0x0000822b06003986 */ /* 0x000fe2000c101524 */
[----:B------:R-:W-:Y:S02]  /*58e0*/  ISETP.GT.AND P3, PT, R4, 0x50, PT ;  /* 0x000000500400780c */ /* 0x000fe40003f64270 */
[C---:B------:R-:W-:Y:S01]  /*58f0*/  ISETP.GT.AND P2, PT, R3.reuse, 0x8, P2 ;  /* 0x000000080300780c */ /* 0x040fe20001744270 */
[----:B------:R-:W-:Y:S01]  /*5900*/  @P5 STG.E.U16 desc[UR36][R8.64+0x90], R44 ;  /* 0x0000902c08005986 */ /* 0x000fe2000c101524 */
[----:B------:R-:W-:-:S02]  /*5910*/  ISETP.GT.AND P0, PT, R3, 0x8, P0 ;  /* 0x000000080300780c */ /* 0x000fc40000704270 */
[C---:B------:R-:W-:Y:S01]  /*5920*/  ISETP.GT.AND P5, PT, R3.reuse, RZ, P3 ;  /* 0x000000ff0300720c */ /* 0x040fe20001fa4270 */
[----:B------:R-:W-:Y:S01]  /*5930*/  @P4 STG.E.U16 desc[UR36][R8.64+0x92], R45 ;  /* 0x0000922d08004986 */ /* 0x000fe2000c101524 */
[----:B------:R-:W-:Y:S02]  /*5940*/  ISETP.GT.AND P4, PT, R3, RZ, P1 ;  /* 0x000000ff0300720c */ /* 0x000fe40000f84270 */
[----:B------:R-:W-:Y:S02]  /*5950*/  F2FP.F16.F32.PACK_AB R46, RZ, R46 ;  /* 0x0000002eff2e723e */ /* 0x000fe400000000ff */
[----:B------:R-:W-:Y:S02]  /*5960*/  F2FP.F16.F32.PACK_AB R47, RZ, R47 ;  /* 0x0000002fff2f723e */ /* 0x000fe400000000ff */
[----:B------:R-:W-:Y:S01]  /*5970*/  F2FP.F16.F32.PACK_AB R32, RZ, R32 ;  /* 0x00000020ff20723e */ /* 0x000fe200000000ff */
[----:B------:R-:W-:Y:S01]  /*5980*/  @P2 STG.E.U16 desc[UR36][R6.64+0x90], R46 ;  /* 0x0000902e06002986 */ /* 0x000fe2000c101524 */
[----:B------:R-:W-:-:S02]  /*5990*/  F2FP.F16.F32.PACK_AB R33, RZ, R33 ;  /* 0x00000021ff21723e */ /* 0x000fc400000000ff */
[----:B------:R-:W-:Y:S01]  /*59a0*/  F2FP.F16.F32.PACK_AB R34, RZ, R34 ;  /* 0x00000022ff22723e */ /* 0x000fe200000000ff */
[----:B------:R-:W-:Y:S01]  /*59b0*/  @P0 STG.E.U16 desc[UR36][R6.64+0x92], R47 ;  /* 0x0000922f06000986 */ /* 0x000fe2000c101524 */
[C---:B------:R-:W-:Y:S02]  /*59c0*/  ISETP.GT.AND P0, PT, R3.reuse, 0x8, P3 ;  /* 0x000000080300780c */ /* 0x040fe40001f04270 */
[----:B------:R-:W-:Y:S01]  /*59d0*/  F2FP.F16.F32.PACK_AB R35, RZ, R35 ;  /* 0x00000023ff23723e */ /* 0x000fe200000000ff */
[----:B------:R-:W-:Y:S01]  /*59e0*/  @P5 STG.E.U16 desc[UR36][R8.64+0xa0], R32 ;  /* 0x0000a02008005986 */ /* 0x000fe2000c101524 */
[----:B------:R-:W-:Y:S02]  /*59f0*/  ISETP.GT.AND P5, PT, R3, 0x8, P1 ;  /* 0x000000080300780c */ /* 0x000fe40000fa4270 */
[C---:B------:R-:W-:Y:S01]  /*5a00*/  ISETP.GT.AND P1, PT, R4.reuse, 0x59, PT ;  /* 0x000000590400780c */ /* 0x040fe20003f24270 */
[----:B------:R-:W-:Y:S01]  /*5a10*/  @P4 STG.E.U16 desc[UR36][R8.64+0xa2], R33 ;  /* 0x0000a22108004986 */ /* 0x000fe2000c101524 */
[----:B------:R-:W-:-:S02]  /*5a20*/  ISETP.GT.AND P4, PT, R4, 0x58, PT ;  /* 0x000000580400780c */ /* 0x000fc40003f84270 */
[C---:B------:R-:W-:Y:S02]  /*5a30*/  ISETP.GT.AND P3, PT, R3.reuse, RZ, P1 ;  /* 0x000000ff0300720c */ /* 0x040fe40000f64270 */
[C---:B------:R-:W-:Y:S01]  /*5a40*/  ISETP.GT.AND P2, PT, R3.reuse, RZ, P4 ;  /* 0x000000ff0300720c */ /* 0x040fe20002744270 */
[----:B------:R-:W-:Y:S01]  /*5a50*/  @P0 STG.E.U16 desc[UR36][R6.64+0xa0], R34 ;  /* 0x0000a02206000986 */ /* 0x000fe2000c101524 */
[C---:B------:R-:W-:Y:S02]  /*5a60*/  ISETP.GT.AND P4, PT, R3.reuse, 0x8, P4 ;  /* 0x000000080300780c */ /* 0x040fe40002784270 */
[----:B------:R-:W-:Y:S01]  /*5a70*/  F2FP.F16.F32.PACK_AB R36, RZ, R36 ;  /* 0x00000024ff24723e */ /* 0x000fe200000000ff */
[----:B------:R-:W-:Y:S01]  /*5a80*/  @P5 STG.E.U16 desc[UR36][R6.64+0xa2], R35 ;  /* 0x0000a22306005986 */ /* 0x000fe2000c101524 */
[----:B------:R-:W-:Y:S02]  /*5a90*/  F2FP.F16.F32.PACK_AB R37, RZ, R37 ;  /* 0x00000025ff25723e */ /* 0x000fe400000000ff */
[----:B------:R-:W-:-:S02]  /*5aa0*/  ISETP.GT.AND P5, PT, R3, 0x8, P1 ;  /* 0x000000080300780c */ /* 0x000fc40000fa4270 */
[C---:B------:R-:W-:Y:S02]  /*5ab0*/  ISETP.GT.AND P1, PT, R4.reuse, 0x68, PT ;  /* 0x000000680400780c */ /* 0x040fe40003f24270 */
[C---:B------:R-:W-:Y:S01]  /*5ac0*/  ISETP.GT.AND P0, PT, R4.reuse, 0x69, PT ;  /* 0x000000690400780c */ /* 0x040fe20003f04270 */
[----:B------:R-:W-:Y:S01]  /*5ad0*/  @P2 STG.E.U16 desc[UR36][R8.64+0xb0], R36 ;  /* 0x0000b02408002986 */ /* 0x000fe2000c101524 */
[C---:B------:R-:W-:Y:S01]  /*5ae0*/  ISETP.GT.AND P2, PT, R4.reuse, 0x61, PT ;  /* 0x000000610400780c */ /* 0x040fe20003f44270 */
[----:B------:R-:W-:Y:S01]  /*5af0*/  @P4 IMAD.MOV.U32 R5, RZ, RZ, R7 ;  /* 0x000000ffff054224 */ /* 0x000fe200078e0007 */
[----:B------:R-:W-:Y:S01]  /*5b00*/  F2FP.F16.F32.PACK_AB R38, RZ, R38 ;  /* 0x00000026ff26723e */ /* 0x000fe200000000ff */
[----:B------:R-:W-:Y:S01]  /*5b10*/  @P3 STG.E.U16 desc[UR36][R8.64+0xb2], R37 ;  /* 0x0000b22508003986 */ /* 0x000fe2000c101524 */
[----:B------:R-:W-:Y:S01]  /*5b20*/  ISETP.GT.AND P3, PT, R4, 0x60, PT ;  /* 0x000000600400780c */ /* 0x000fe20003f64270 */
[----:B------:R-:W-:Y:S01]  /*5b30*/  @P4 IMAD.MOV.U32 R4, RZ, RZ, R6 ;  /* 0x000000ffff044224 */ /* 0x000fe200078e0006 */
[----:B------:R-:W-:-:S02]  /*5b40*/  F2FP.F16.F32.PACK_AB R39, RZ, R39 ;  /* 0x00000027ff27723e */ /* 0x000fc400000000ff */
[----:B------:R-:W-:Y:S02]  /*5b50*/  F2FP.F16.F32.PACK_AB R24, RZ, R24 ;  /* 0x00000018ff18723e */ /* 0x000fe400000000ff */
[----:B------:R0:W-:Y:S01]  /*5b60*/  @P4 STG.E.U16 desc[UR36][R4.64+0xb0], R38 ;  /* 0x0000b02604004986 */ /* 0x0001e2000c101524 */
[C---:B------:R-:W-:Y:S02]  /*5b70*/  ISETP.GT.AND P4, PT, R3.reuse, RZ, P2 ;  /* 0x000000ff0300720c */ /* 0x040fe40001784270 */
[----:B------:R-:W-:Y:S02]  /*5b80*/  F2FP.F16.F32.PACK_AB R25, RZ, R25 ;  /* 0x00000019ff19723e */ /* 0x000fe400000000ff */
[----:B------:R-:W-:Y:S02]  /*5b90*/  ISETP.GT.AND P2, PT, R3, 0x8, P2 ;  /* 0x000000080300780c */ /* 0x000fe40001744270 */
[----:B------:R-:W-:Y:S02]  /*5ba0*/  F2FP.F16.F32.PACK_AB R26, RZ, R26 ;  /* 0x0000001aff1a723e */ /* 0x000fe400000000ff */
[----:B------:R-:W-:-:S02]  /*5bb0*/  F2FP.F16.F32.PACK_AB R27, RZ, R27 ;  /* 0x0000001bff1b723e */ /* 0x000fc400000000ff */
[----:B------:R-:W-:Y:S01]  /*5bc0*/  F2FP.F16.F32.PACK_AB R28, RZ, R28 ;  /* 0x0000001cff1c723e */ /* 0x000fe200000000ff */
[----:B0-----:R-:W-:Y:S01]  /*5bd0*/  @P5 IMAD.MOV.U32 R4, RZ, RZ, R6 ;  /* 0x000000ffff045224 */ /* 0x001fe200078e0006 */
[----:B------:R-:W-:Y:S01]  /*5be0*/  F2FP.F16.F32.PACK_AB R29, RZ, R29 ;  /* 0x0000001dff1d723e */ /* 0x000fe200000000ff */
[----:B------:R-:W-:Y:S01]  /*5bf0*/  @P5 IMAD.MOV.U32 R5, RZ, RZ, R7 ;  /* 0x000000ffff055224 */ /* 0x000fe200078e0007 */
[----:B------:R-:W-:Y:S02]  /*5c00*/  F2FP.F16.F32.PACK_AB R30, RZ, R30 ;  /* 0x0000001eff1e723e */ /* 0x000fe400000000ff */
[----:B------:R-:W-:Y:S02]  /*5c10*/  F2FP.F16.F32.PACK_AB R31, RZ, R31 ;  /* 0x0000001fff1f723e */ /* 0x000fe400000000ff */
[----:B------:R0:W-:Y:S01]  /*5c20*/  @P5 STG.E.U16 desc[UR36][R4.64+0xb2], R39 ;  /* 0x0000b22704005986 */ /* 0x0001e2000c101524 */
[C---:B------:R-:W-:Y:S02]  /*5c30*/  ISETP.GT.AND P5, PT, R3.reuse, RZ, P3 ;  /* 0x000000ff0300720c */ /* 0x040fe40001fa4270 */
[----:B------:R-:W-:-:S11]  /*5c40*/  ISETP.GT.AND P3, PT, R3, 0x8, P3 ;  /* 0x000000080300780c */ /* 0x000fd60001f64270 */
[----:B0-----:R-:W-:Y:S02]  /*5c50*/  @P5 IMAD.MOV.U32 R4, RZ, RZ, R8 ;  /* 0x000000ffff045224 */ /* 0x001fe400078e0008 */
[----:B------:R-:W-:-:S05]  /*5c60*/  @P5 IMAD.MOV.U32 R5, RZ, RZ, R9 ;  /* 0x000000ffff055224 */ /* 0x000fca00078e0009 */
[----:B------:R0:W-:Y:S01]  /*5c70*/  @P5 STG.E.U16 desc[UR36][R4.64+0xc0], R24 ;  /* 0x0000c01804005986 */ /* 0x0001e2000c101524 */
[C---:B------:R-:W-:Y:S02]  /*5c80*/  ISETP.GT.AND P5, PT, R3.reuse, RZ, P0 ;  /* 0x000000ff0300720c */ /* 0x040fe400007a4270 */
[----:B------:R-:W-:Y:S01]  /*5c90*/  ISETP.GT.AND P0, PT, R3, 0x8, P0 ;  /* 0x000000080300780c */ /* 0x000fe20000704270 */
[----:B0-----:R-:W-:Y:S02]  /*5ca0*/  @P4 IMAD.MOV.U32 R4, RZ, RZ, R8 ;  /* 0x000000ffff044224 */ /* 0x001fe400078e0008 */
[----:B------:R-:W-:-:S05]  /*5cb0*/  @P4 IMAD.MOV.U32 R5, RZ, RZ, R9 ;  /* 0x000000ffff054224 */ /* 0x000fca00078e0009 */
[----:B------:R0:W-:Y:S01]  /*5cc0*/  @P4 STG.E.U16 desc[UR36][R4.64+0xc2], R25 ;  /* 0x0000c21904004986 */ /* 0x0001e2000c101524 */
[C---:B------:R-:W-:Y:S02]  /*5cd0*/  ISETP.GT.AND P4, PT, R3.reuse, RZ, P1 ;  /* 0x000000ff0300720c */ /* 0x040fe40000f84270 */
[----:B------:R-:W-:Y:S01]  /*5ce0*/  ISETP.GT.AND P1, PT, R3, 0x8, P1 ;  /* 0x000000080300780c */ /* 0x000fe20000f24270 */
[----:B0-----:R-:W-:Y:S02]  /*5cf0*/  @P3 IMAD.MOV.U32 R4, RZ, RZ, R6 ;  /* 0x000000ffff043224 */ /* 0x001fe400078e0006 */
[----:B------:R-:W-:-:S05]  /*5d00*/  @P3 IMAD.MOV.U32 R5, RZ, RZ, R7 ;  /* 0x000000ffff053224 */ /* 0x000fca00078e0007 */
[----:B------:R0:W-:Y:S02]  /*5d10*/  @P3 STG.E.U16 desc[UR36][R4.64+0xc0], R26 ;  /* 0x0000c01a04003986 */ /* 0x0001e4000c101524 */
[----:B0-----:R-:W-:Y:S02]  /*5d20*/  @P2 IMAD.MOV.U32 R4, RZ, RZ, R6 ;  /* 0x000000ffff042224 */ /* 0x001fe400078e0006 */
[----:B------:R-:W-:-:S05]  /*5d30*/  @P2 IMAD.MOV.U32 R5, RZ, RZ, R7 ;  /* 0x000000ffff052224 */ /* 0x000fca00078e0007 */
[----:B------:R0:W-:Y:S02]  /*5d40*/  @P2 STG.E.U16 desc[UR36][R4.64+0xc2], R27 ;  /* 0x0000c21b04002986 */ /* 0x0001e4000c101524 */
[----:B0-----:R-:W-:Y:S02]  /*5d50*/  @P4 IMAD.MOV.U32 R4, RZ, RZ, R8 ;  /* 0x000000ffff044224 */ /* 0x001fe400078e0008 */
[----:B------:R-:W-:-:S05]  /*5d60*/  @P4 IMAD.MOV.U32 R5, RZ, RZ, R9 ;  /* 0x000000ffff054224 */ /* 0x000fca00078e0009 */
[----:B------:R0:W-:Y:S04]  /*5d70*/  @P4 STG.E.U16 desc[UR36][R4.64+0xd0], R28 ;  /* 0x0000d01c04004986 */ /* 0x0001e8000c101524 */
[----:B------:R4:W-:Y:S01]  /*5d80*/  @P5 STG.E.U16 desc[UR36][R8.64+0xd2], R29 ;  /* 0x0000d21d08005986 */ /* 0x0009e2000c101524 */
[----:B0-----:R-:W-:Y:S02]  /*5d90*/  @P1 IMAD.MOV.U32 R4, RZ, RZ, R6 ;  /* 0x000000ffff041224 */ /* 0x001fe400078e0006 */
[----:B------:R-:W-:-:S05]  /*5da0*/  @P1 IMAD.MOV.U32 R5, RZ, RZ, R7 ;  /* 0x000000ffff051224 */ /* 0x000fca00078e0007 */
[----:B------:R4:W-:Y:S04]  /*5db0*/  @P1 STG.E.U16 desc[UR36][R4.64+0xd0], R30 ;  /* 0x0000d01e04001986 */ /* 0x0009e8000c101524 */
[----:B------:R4:W-:Y:S02]  /*5dc0*/  @P0 STG.E.U16 desc[UR36][R6.64+0xd2], R31 ;  /* 0x0000d21f06000986 */ /* 0x0009e4000c101524 */
.L_x_143:
[----:B------:R-:W-:Y:S05]  /*5dd0*/  BSYNC B0 ;  /* 0x0000000000007941 */ /* 0x000fea0003800000 */
.L_x_33:
[----:B------:R-:W-:Y:S01]  /*5de0*/  ULDC UR4, c[0x0][0xc] ;  /* 0x0000030000047ab9 */ /* 0x000fe20000000800 */
[----:B------:R-:W-:Y:S01]  /*5df0*/  ULDC UR5, c[0x0][0x10] ;  /* 0x0000040000057ab9 */ /* 0x000fe20000000800 */
[----:B------:R-:W0:Y:S01]  /*5e00*/  LDC R3, c[0x0][0x14] ;  /* 0x00000500ff037b82 */ /* 0x000e220000000800 */
[----:B------:R-:W-:Y:S01]  /*5e10*/  UIMAD.WIDE.U32 UR4, UR4, UR5, URZ ;  /* 0x00000005040472a5 */ /* 0x000fe2000f8e003f */
[----:B------:R-:W-:Y:S02]  /*5e20*/  IMAD.MOV.U32 R85, RZ, RZ, -0x1 ;  /* 0xffffffffff557424 */ /* 0x000fe400078e00ff */
[----:B------:R-:W-:-:S03]  /*5e30*/  IMAD.MOV.U32 R83, RZ, RZ, -0x1 ;  /* 0xffffffffff537424 */ /* 0x000fc600078e00ff */
[----:B0-----:R-:W-:-:S04]  /*5e40*/  IMAD.WIDE.U32 R16, R3, UR4, R16 ;  /* 0x0000000403107c25 */ /* 0x001fc8000f8e0010 */
[----:B------:R-:W-:Y:S01]  /*5e50*/  IMAD R3, R3, UR5, RZ ;  /* 0x0000000503037c24 */ /* 0x000fe2000f8e02ff */
[----:B------:R-:W-:Y:S02]  /*5e60*/  ULDC.64 UR4, c[0x0][0x650] ;  /* 0x0001940000047ab9 */ /* 0x000fe40000000a00 */
[----:B------:R-:W-:Y:S01]  /*5e70*/  ISETP.GE.U32.AND P0, PT, R16, UR4, PT ;  /* 0x0000000410007c0c */ /* 0x000fe2000bf06070 */
[--C-:B------:R-:W-:Y:S01]  /*5e80*/  IMAD.IADD R17, R17, 0x1, R3.reuse ;  /* 0x0000000111117824 */ /* 0x100fe200078e0203 */
[----:B------:R-:W-:-:S04]  /*5e90*/  PRMT R3, RZ, 0x7610, R3 ;  /* 0x00007610ff037816 */ /* 0x000fc80000000003 */
[----:B------:R-:W-:-:S13]  /*5ea0*/  ISETP.GE.U32.AND.EX P0, PT, R17, UR5, PT, P0 ;  /* 0x0000000511007c0c */ /* 0x000fda000bf06100 */
[----:B------:R-:W-:Y:S05]  /*5eb0*/  @P0 BRA `(.L_x_144) ;  /* 0x0000000400640947 */ /* 0x000fea0003800000 */
[----:B---3--:R-:W0:Y:S01]  /*5ec0*/  S2R R12, SR_CTAID.X ;  /* 0x00000000000c7919 */ /* 0x008e220000002500 */
[----:B------:R-:W3:Y:S01]  /*5ed0*/  LDC.64 R10, c[0x0][0x628] ;  /* 0x00018a00ff0a7b82 */ /* 0x000ee20000000a00 */
[----:B------:R-:W-:Y:S01]  /*5ee0*/  ULDC UR4, c[0x0][0x150] ;  /* 0x0000540000047ab9 */ /* 0x000fe20000000800 */
[----:B----4-:R-:W-:Y:S01]  /*5ef0*/  IMAD.MOV.U32 R8, RZ, RZ, R16 ;  /* 0x000000ffff087224 */ /* 0x010fe200078e0010 */
[----:B------:R-:W4:Y:S01]  /*5f00*/  S2R R24, SR_CTAID.Y ;  /* 0x0000000000187919 */ /* 0x000f220000002600 */
[----:B------:R-:W-:-:S04]  /*5f10*/  IMAD.MOV.U32 R9, RZ, RZ, R17 ;  /* 0x000000ffff097224 */ /* 0x000fc800078e0011 */
[----:B------:R-:W1:Y:S08]  /*5f20*/  LDC R21, c[0x0][0x144] ;  /* 0x00005100ff157b82 */ /* 0x000e700000000800 */
[----:B------:R-:W1:Y:S08]  /*5f30*/  LDC R0, c[0x0][0x630] ;  /* 0x00018c00ff007b82 */ /* 0x000e700000000800 */
[----:B------:R-:W1:Y:S01]  /*5f40*/  LDC.64 R14, c[0x0][0x620] ;  /* 0x00018800ff0e7b82 */ /* 0x000e620000000a00 */
[----:B---3--:R-:W-:-:S04]  /*5f50*/  ISETP.NE.U32.AND P0, PT, R10, RZ, PT ;  /* 0x000000ff0a00720c */ /* 0x008fc80003f05070 */
[----:B------:R-:W-:Y:S02]  /*5f60*/  ISETP.NE.AND.EX P0, PT, R11, RZ, PT, P0 ;  /* 0x000000ff0b00720c */ /* 0x000fe40003f05300 */
[----:B0-----:R-:W-:-:S05]  /*5f70*/  I2FP.F32.U32 R3, R12 ;  /* 0x0000000c00037245 */ /* 0x001fca0000201000 */
[----:B------:R-:W-:-:S04]  /*5f80*/  FMUL R3, R3, UR4 ;  /* 0x0000000403037c20 */ /* 0x000fc80008400000 */
[----:B------:R0:W3:Y:S02]  /*5f90*/  F2I.U32.TRUNC.NTZ R20, R3 ;  /* 0x0000000300147305 */ /* 0x0000e4000020f000 */
[----:B----4-:R-:W-:Y:S05]  /*5fa0*/  @!P0 BRA `(.L_x_145) ;  /* 0x0000000000288947 */ /* 0x010fea0003800000 */
[----:B0-----:R-:W0:Y:S02]  /*5fb0*/  LDC R3, c[0x0][0x634] ;  /* 0x00018d00ff037b82 */ /* 0x001e240000000800 */
[----:B0-----:R-:W-:-:S05]  /*5fc0*/  IADD3 R3, P0, R16, R3, RZ ;  /* 0x0000000310037210 */ /* 0x001fca0007f1e0ff */
[----:B------:R-:W-:-:S04]  /*5fd0*/  IMAD.X R13, RZ, RZ, R17, P0 ;  /* 0x000000ffff0d7224 */ /* 0x000fc800000e0611 */
[----:B------:R-:W-:-:S04]  /*5fe0*/  IMAD.WIDE.U32 R4, R13, R10, RZ ;  /* 0x0000000a0d047225 */ /* 0x000fc800078e00ff */
[----:B-12---:R-:W-:-:S04]  /*5ff0*/  IMAD.WIDE.U32 R6, P0, R3, R11, R4 ;  /* 0x0000000b03067225 */ /* 0x006fc80007800004 */
[----:B------:R-:W-:-:S04]  /*6000*/  IMAD.WIDE.U32 R4, R3, R10, RZ ;  /* 0x0000000a03047225 */ /* 0x000fc800078e00ff */
[----:B------:R-:W-:Y:S01]  /*6010*/  IMAD.X R9, RZ, RZ, RZ, P0 ;  /* 0x000000ffff097224 */ /* 0x000fe200000e06ff */
[----:B------:R-:W-:Y:S01]  /*6020*/  IADD3 RZ, P0, R5, R6, RZ ;  /* 0x0000000605ff7210 */ /* 0x000fe20007f1e0ff */
[----:B------:R-:W-:-:S04]  /*6030*/  IMAD.MOV.U32 R8, RZ, RZ, R7 ;  /* 0x000000ffff087224 */ /* 0x000fc800078e0007 */
[----:B------:R-:W-:-:S08]  /*6040*/  IMAD.WIDE.U32.X R8, R13, R11, R8, P0 ;  /* 0x0000000b0d087225 */ /* 0x000fd000000e0408 */
.L_x_145:
[----:B------:R-:W4:Y:S01]  /*6050*/  LDC.64 R28, c[0x0][0x640] ;  /* 0x00019000ff1c7b82 */ /* 0x000f220000000a00 */
[-CC-:B-1----:R-:W-:Y:S01]  /*6060*/  SHF.R.U64 R83, R8, R0.reuse, R9.reuse ;  /* 0x0000000008537219 */ /* 0x182fe20000001209 */
[----:B---3--:R-:W-:Y:S01]  /*6070*/  IMAD.MOV R20, RZ, RZ, -R20 ;  /* 0x000000ffff147224 */ /* 0x008fe200078e0a14 */
[----:B------:R-:W-:Y:S01]  /*6080*/  SHF.R.U32.HI R0, RZ, R0, R9 ;  /* 0x00000000ff007219 */ /* 0x000fe20000011609 */
[----:B------:R-:W-:Y:S01]  /*6090*/  ULDC UR4, c[0x0][0x154] ;  /* 0x0000550000047ab9 */ /* 0x000fe20000000800 */
[----:B0-----:R-:W-:Y:S01]  /*60a0*/  IADD3 R3, P0, RZ, -R83, RZ ;  /* 0x80000053ff037210 */ /* 0x001fe20007f1e0ff */
[----:B------:R-:W-:Y:S02]  /*60b0*/  IMAD R21, R21, R20, R12 ;  /* 0x0000001415157224 */ /* 0x000fe400078e020c */
[----:B--2---:R-:W0:Y:S01]  /*60c0*/  LDC R6, c[0x0][0x618] ;  /* 0x00018600ff067b82 */ /* 0x004e220000000800 */
[----:B------:R-:W-:Y:S02]  /*60d0*/  IMAD.MOV.U32 R7, RZ, RZ, 0x1 ;  /* 0x00000001ff077424 */ /* 0x000fe400078e00ff */
[----:B------:R-:W-:-:S04]  /*60e0*/  IMAD.X R5, RZ, RZ, ~R0, P0 ;  /* 0x000000ffff057224 */ /* 0x000fc800000e0e00 */
[-C--:B------:R-:W-:Y:S01]  /*60f0*/  IMAD R0, R5, R14.reuse, RZ ;  /* 0x0000000e05007224 */ /* 0x080fe200078e02ff */
[----:B------:R-:W1:Y:S01]  /*6100*/  LDC R8, c[0x0][0x608] ;  /* 0x00018200ff087b82 */ /* 0x000e620000000800 */
[----:B------:R-:W-:-:S04]  /*6110*/  IMAD.WIDE.U32 R4, R3, R14, R16 ;  /* 0x0000000e03047225 */ /* 0x000fc800078e0010 */
[----:B------:R-:W-:Y:S01]  /*6120*/  IMAD R3, R3, R15, R0 ;  /* 0x0000000f03037224 */ /* 0x000fe200078e0200 */
[----:B------:R-:W-:Y:S02]  /*6130*/  I2FP.F32.U32 R0, R24 ;  /* 0x0000001800007245 */ /* 0x000fe40000201000 */
[----:B------:R-:W2:Y:S01]  /*6140*/  LDC R26, c[0x0][0x658] ;  /* 0x00019600ff1a7b82 */ /* 0x000ea20000000800 */
[----:B------:R-:W-:Y:S01]  /*6150*/  IMAD.IADD R3, R5, 0x1, R3 ;  /* 0x0000000105037824 */ /* 0x000fe200078e0203 */
[----:B----4-:R-:W-:Y:S01]  /*6160*/  ISETP.NE.U32.AND P0, PT, R28, RZ, PT ;  /* 0x000000ff1c00720c */ /* 0x010fe20003f05070 */
[----:B------:R-:W-:Y:S01]  /*6170*/  FMUL R0, R0, UR4 ;  /* 0x0000000400007c20 */ /* 0x000fe20008400000 */
[----:B------:R-:W-:Y:S02]  /*6180*/  IMAD.MOV.U32 R5, RZ, RZ, -0x1 ;  /* 0xffffffffff057424 */ /* 0x000fe400078e00ff */
[----:B------:R-:W-:Y:S01]  /*6190*/  ISETP.NE.AND.EX P0, PT, R29, RZ, PT, P0 ;  /* 0x000000ff1d00720c */ /* 0x000fe20003f05300 */
[----:B------:R3:W4:Y:S01]  /*61a0*/  F2I.U32.TRUNC.NTZ R13, R0 ;  /* 0x00000000000d7305 */ /* 0x000722000020f000 */
[----:B------:R-:W3:Y:S01]  /*61b0*/  LDC R15, c[0x0][0x148] ;  /* 0x00005200ff0f7b82 */ /* 0x000ee20000000800 */
[----:B0-----:R-:W-:-:S02]  /*61c0*/  SHF.R.U64 R12, R4, R6, R3 ;  /* 0x00000006040c7219 */ /* 0x001fc40000001203 */
[----:B------:R-:W-:-:S05]  /*61d0*/  SHF.R.U32.HI R3, RZ, R6, R3 ;  /* 0x00000006ff037219 */ /* 0x000fca0000011603 */
[----:B------:R-:W0:Y:S01]  /*61e0*/  LDC R20, c[0x0][0x600] ;  /* 0x00018000ff147b82 */ /* 0x000e220000000800 */
[-CC-:B-1----:R-:W-:Y:S02]  /*61f0*/  SHF.R.U64 R10, R12, R8.reuse, R3.reuse ;  /* 0x000000080c0a7219 */ /* 0x182fe40000001203 */
[----:B------:R-:W-:-:S05]  /*6200*/  SHF.R.U32.HI R3, RZ, R8, R3 ;  /* 0x00000008ff037219 */ /* 0x000fca0000011603 */
[----:B------:R-:W1:Y:S01]  /*6210*/  LDC R27, c[0x0][0x648] ;  /* 0x00019200ff1b7b82 */ /* 0x000e620000000800 */
[-C--:B--2---:R-:W-:Y:S02]  /*6220*/  SHF.L.U32 R4, R5, R26.reuse, RZ ;  /* 0x0000001a05047219 */ /* 0x084fe400000006ff */
[-CC-:B------:R-:W-:Y:S02]  /*6230*/  SHF.R.U64 R14, R10, R26.reuse, R3.reuse ;  /* 0x0000001a0a0e7219 */ /* 0x180fe40000001203 */
[----:B------:R-:W-:Y:S02]  /*6240*/  SHF.R.U32.HI R5, RZ, R26, R3 ;  /* 0x0000001aff057219 */ /* 0x000fe40000011603 */
[----:B------:R-:W-:Y:S01]  /*6250*/  LOP3.LUT R25, RZ, R4, RZ, 0x33, !PT ;  /* 0x00000004ff197212 */ /* 0x000fe200078e33ff */
[----:B------:R-:W2:Y:S01]  /*6260*/  LDC R30, c[0x0][0x638] ;  /* 0x00018e00ff1e7b82 */ /* 0x000ea20000000800 */
[----:B------:R-:W-:Y:S01]  /*6270*/  SHF.L.U32 R26, R7, R26, RZ ;  /* 0x0000001a071a7219 */ /* 0x000fe200000006ff */
[----:B------:R-:W-:-:S06]  /*6280*/  IMAD.MOV.U32 R4, RZ, RZ, R14 ;  /* 0x000000ffff047224 */ /* 0x000fcc00078e000e */
[----:B------:R-:W0:Y:S01]  /*6290*/  LDC R31, c[0x0][0x610] ;  /* 0x00018400ff1f7b82 */ /* 0x000e220000000800 */
[----:B----4-:R-:W-:Y:S05]  /*62a0*/  @!P0 BRA `(.L_x_146) ;  /* 0x0000000000288947 */ /* 0x010fea0003800000 */
        /* <DEDUP_REMOVED lines=10> */
.L_x_146:
[----:B------:R-:W-:Y:S01]  /*6350*/  ISETP.NE.AND P0, PT, R2, 0x1, PT ;  /* 0x000000010200780c */ /* 0x000fe20003f05270 */
[----:B0-----:R-:W-:Y:S01]  /*6360*/  VIADD R7, R20, 0xffffffff ;  /* 0xffffffff14077836 */ /* 0x001fe20000000000 */
[----:B-1-3--:R-:W-:Y:S01]  /*6370*/  SHF.R.U64 R0, R4, R27, R5 ;  /* 0x0000001b04007219 */ /* 0x00afe20000001205 */
[----:B------:R-:W-:Y:S01]  /*6380*/  IMAD.MOV R13, RZ, RZ, -R13 ;  /* 0x000000ffff0d7224 */ /* 0x000fe200078e0a0d */
[----:B------:R-:W-:Y:S01]  /*6390*/  LOP3.LUT R5, R10, R25, RZ, 0xc0, !PT ;  /* 0x000000190a057212 */ /* 0x000fe200078ec0ff */
[----:B------:R-:W-:Y:S01]  /*63a0*/  IMAD.MOV.U32 R4, RZ, RZ, 0x1 ;  /* 0x00000001ff047424 */ /* 0x000fe200078e00ff */
[----:B------:R-:W-:Y:S01]  /*63b0*/  LOP3.LUT R12, R12, R7, RZ, 0xc0, !PT ;  /* 0x000000070c0c7212 */ /* 0x000fe200078ec0ff */
[----:B------:R-:W-:Y:S02]  /*63c0*/  IMAD.MOV R3, RZ, RZ, -R0 ;  /* 0x000000ffff037224 */ /* 0x000fe400078e0a00 */
[----:B------:R-:W-:Y:S02]  /*63d0*/  IMAD R0, R26, R0, R5 ;  /* 0x000000001a007224 */ /* 0x000fe400078e0205 */
[----:B--2---:R-:W-:-:S02]  /*63e0*/  IMAD R3, R3, R30, R14 ;  /* 0x0000001e03037224 */ /* 0x004fc400078e020e */
[----:B------:R-:W-:Y:S02]  /*63f0*/  @P0 IMAD R21, R15, R13, R24 ;  /* 0x0000000d0f150224 */ /* 0x000fe400078e0218 */
[----:B------:R-:W-:Y:S01]  /*6400*/  IMAD R5, R3, R20, R12 ;  /* 0x0000001403057224 */ /* 0x000fe200078e020c */
[----:B------:R-:W-:Y:S01]  /*6410*/  PRMT R3, R4, 0x7610, R3 ;  /* 0x0000761004037816 */ /* 0x000fe20000000003 */
[----:B------:R-:W-:-:S05]  /*6420*/  IMAD R0, R0, R31, R21 ;  /* 0x0000001f00007224 */ /* 0x000fca00078e0215 */
[----:B------:R-:W-:Y:S02]  /*6430*/  SEL R85, R5, R0, !P0 ;  /* 0x0000000005557207 */ /* 0x000fe40004000000 */
[----:B------:R-:W-:-:S07]  /*6440*/  SEL R0, R0, R5, !P0 ;  /* 0x0000000500007207 */ /* 0x000fce0004000000 */
.L_x_144:
[----:B------:R-:W-:Y:S01]  /*6450*/  LOP3.LUT P0, RZ, R3, 0xff, RZ, 0xc0, !PT ;  /* 0x000000ff03ff7812 */ /* 0x000fe2000780c0ff */
[----:B------:R-:W-:-:S12]  /*6460*/  IMAD.MOV.U32 R84, RZ, RZ, R0 ;  /* 0x000000ffff547224 */ /* 0x000fd800078e0000 */
[----:B------:R-:W-:Y:S05]  /*6470*/  @P0 BRA `(.L_x_147) ;  /* 0xffffffb000380947 */ /* 0x000fea000383ffff */
[----:B------:R-:W-:Y:S05]  /*6480*/  EXIT ;  /* 0x000000000000794d */ /* 0x000fea0003800000 */
.L_x_8:
[----:B0-----:R-:W-:Y:S01]  /*6490*/  ULDC.64 UR4, c[0x0][0x650] ;  /* 0x0001940000047ab9 */ /* 0x001fe20000000a00 */
        /* <DEDUP_REMOVED lines=25> */
.L_x_149:
[----:B------:R-:W0:Y:S01]  /*6630*/  LDC.64 R28, c[0x0][0x640] ;  /* 0x00019000ff1c7b82 */ /* 0x000e220000000a00 */
[-CC-:B------:R-:W-:Y:S01]  /*6640*/  SHF.R.U64 R22, R12, R6.reuse, R13.reuse ;  /* 0x000000060c167219 */ /* 0x180fe2000000120d */
[----:B------:R-:W-:Y:S01]  /*6650*/  IMAD.MOV.U32 R30, RZ, RZ, 0x1 ;  /* 0x00000001ff1e7424 */ /* 0x000fe200078e00ff */
[----:B------:R-:W-:Y:S02]  /*6660*/  SHF.R.U32.HI R6, RZ, R6, R13 ;  /* 0x00000006ff067219 */ /* 0x000fe4000001160d */
        /* <DEDUP_REMOVED lines=8> */
[----:B------:R-:W-:Y:S01]  /*66f0*/  IMAD.IADD R9, R9, 0x1, R11 ;  /* 0x0000000109097824 */ /* 0x000fe200078e020b */
[----:B0-----:R-:W-:-:S04]  /*6700*/  ISETP.NE.U32.AND P0, PT, R28, RZ, PT ;  /* 0x000000ff1c00720c */ /* 0x001fc80003f05070 */
[----:B------:R-:W-:Y:S02]  /*6710*/  ISETP.NE.AND.EX P0, PT, R29, RZ, PT, P0 ;  /* 0x000000ff1d00720c */ /* 0x000fe40003f05300 */
[----:B------:R-:W0:Y:S01]  /*6720*/  LDC R20, c[0x0][0x600] ;  /* 0x00018000ff147b82 */ /* 0x000e220000000800 */
[-CC-:B-1----:R-:W-:Y:S01]  /*6730*/  SHF.R.U64 R14, R8, R10.reuse, R9.reuse ;  /* 0x0000000a080e7219 */ /* 0x182fe20000001209 */
[----:B------:R-:W-:Y:S01]  /*6740*/  IMAD.MOV.U32 R8, RZ, RZ, -0x1 ;  /* 0xffffffffff087424 */ /* 0x000fe200078e00ff */
[----:B------:R-:W-:-:S05]  /*6750*/  SHF.R.U32.HI R9, RZ, R10, R9 ;  /* 0x0000000aff097219 */ /* 0x000fca0000011609 */
[----:B------:R-:W1:Y:S01]  /*6760*/  LDC R24, c[0x0][0x648] ;  /* 0x00019200ff187b82 */ /* 0x000e620000000800 */
[-CC-:B--2---:R-:W-:Y:S02]  /*6770*/  SHF.R.U64 R23, R14, R12.reuse, R9.reuse ;  /* 0x0000000c0e177219 */ /* 0x184fe40000001209 */
[----:B------:R-:W-:-:S05]  /*6780*/  SHF.R.U32.HI R6, RZ, R12, R9 ;  /* 0x0000000cff067219 */ /* 0x000fca0000011609 */
[----:B------:R-:W2:Y:S01]  /*6790*/  LDC R26, c[0x0][0x638] ;  /* 0x00018e00ff1a7b82 */ /* 0x000ea20000000800 */
[-C--:B---3--:R-:W-:Y:S02]  /*67a0*/  SHF.L.U32 R8, R8, R27.reuse, RZ ;  /* 0x0000001b08087219 */ /* 0x088fe400000006ff */
[-CC-:B------:R-:W-:Y:S02]  /*67b0*/  SHF.R.U64 R25, R23, R27.reuse, R6.reuse ;  /* 0x0000001b17197219 */ /* 0x180fe40000001206 */
[----:B------:R-:W-:Y:S02]  /*67c0*/  LOP3.LUT R32, RZ, R8, RZ, 0x33, !PT ;  /* 0x00000008ff207212 */ /* 0x000fe400078e33ff */
[----:B------:R-:W-:Y:S01]  /*67d0*/  SHF.R.U32.HI R9, RZ, R27, R6 ;  /* 0x0000001bff097219 */ /* 0x000fe20000011606 */
[----:B------:R-:W3:Y:S01]  /*67e0*/  LDC R31, c[0x0][0x610] ;  /* 0x00018400ff1f7b82 */ /* 0x000ee20000000800 */
[----:B------:R-:W-:Y:S01]  /*67f0*/  IMAD.MOV.U32 R8, RZ, RZ, R25 ;  /* 0x000000ffff087224 */ /* 0x000fe200078e0019 */
[----:B------:R-:W-:Y:S06]  /*6800*/  @!P0 BRA `(.L_x_150) ;  /* 0x0000000000288947 */ /* 0x000fec0003800000 */
        /* <DEDUP_REMOVED lines=10> */
.L_x_150:
[----:B------:R-:W-:Y:S02]  /*68b0*/  ISETP.NE.AND P0, PT, R2, 0x1, PT ;  /* 0x000000010200780c */ /* 0x000fe40003f05270 */
[----:B-1----:R-:W-:Y:S01]  /*68c0*/  SHF.R.U64 R6, R8, R24, R9 ;  /* 0x0000001808067219 */ /* 0x002fe20000001209 */
[----:B0-----:R-:W-:Y:S01]  /*68d0*/  VIADD R9, R20, 0xffffffff ;  /* 0xffffffff14097836 */ /* 0x001fe20000000000 */
[----:B------:R-:W-:Y:S02]  /*68e0*/  SHF.L.U32 R30, R30, R27, RZ ;  /* 0x0000001b1e1e7219 */ /* 0x000fe400000006ff */
[----:B------:R-:W-:Y:S01]  /*68f0*/  LOP3.LUT R5, R23, R32, RZ, 0xc0, !PT ;  /* 0x0000002017057212 */ /* 0x000fe200078ec0ff */
[----:B------:R-:W-:-:S04]  /*6900*/  IMAD.MOV R8, RZ, RZ, -R6 ;  /* 0x000000ffff087224 */ /* 0x000fc800078e0a06 */
[----:B------:R-:W-:Y:S01]  /*6910*/  IMAD R6, R30, R6, R5 ;  /* 0x000000061e067224 */ /* 0x000fe200078e0205 */
[----:B------:R-:W-:Y:S01]  /*6920*/  LOP3.LUT R5, R14, R9, RZ, 0xc0, !PT ;  /* 0x000000090e057212 */ /* 0x000fe200078ec0ff */
[----:B------:R-:W-:Y:S02]  /*6930*/  @P0 IMAD R3, R7, R21, R4 ;  /* 0x0000001507030224 */ /* 0x000fe400078e0204 */
[----:B--2---:R-:W-:Y:S02]  /*6940*/  IMAD R4, R8, R26, R25 ;  /* 0x0000001a08047224 */ /* 0x004fe400078e0219 */
[----:B---3--:R-:W-:Y:S02]  /*6950*/  IMAD R3, R6, R31, R3 ;  /* 0x0000001f06037224 */ /* 0x008fe400078e0203 */
[----:B------:R-:W-:Y:S02]  /*6960*/  IMAD R4, R4, R20, R5 ;  /* 0x0000001404047224 */ /* 0x000fe400078e0205 */
[----:B------:R-:W-:-:S02]  /*6970*/  IMAD.MOV.U32 R8, RZ, RZ, 0x1 ;  /* 0x00000001ff087424 */ /* 0x000fc400078e00ff */
[----:B------:R-:W-:Y:S01]  /*6980*/  IMAD.MOV.U32 R6, RZ, RZ, R22 ;  /* 0x000000ffff067224 */ /* 0x000fe200078e0016 */
[----:B------:R-:W-:Y:S02]  /*6990*/  SEL R20, R4, R3, !P0 ;  /* 0x0000000304147207 */ /* 0x000fe40004000000 */
[----:B------:R-:W-:-:S07]  /*69a0*/  SEL R13, R3, R4, !P0 ;  /* 0x00000004030d7207 */ /* 0x000fce0004000000 */
.L_x_148:
[----:B------:R-:W-:-:S08]  /*69b0*/  NOP ;  /* 0x0000000000007918 */ /* 0x000fd00000000000 */
[----:B------:R-:W0:-:S00]  /*69c0*/  USETMAXREG.DEALLOC.CTAPOOL 0x28 ;  /* 0x00000028000079c8 */ /* 0x000e0000080e0500 */
[----:B0-----:R-:W-:-:S13]  /*69d0*/  ISETP.NE.AND P0, PT, R0, RZ, PT ;  /* 0x000000ff0000720c */ /* 0x001fda0003f05270 */
[----:B------:R-:W-:Y:S05]  /*69e0*/  @P0 EXIT ;  /* 0x000000000000094d */ /* 0x000fea0003800000 */
[----:B------:R-:W-:Y:S01]  /*69f0*/  LOP3.LUT P0, RZ, R8, 0xff, RZ, 0xc0, !PT ;  /* 0x000000ff08ff7812 */ /* 0x000fe2000780c0ff */
[----:B------:R-:W-:Y:S02]  /*6a00*/  IMAD.MOV.U32 R0, RZ, RZ, 0x1 ;  /* 0x00000001ff007424 */ /* 0x000fe400078e00ff */
[----:B------:R-:W-:-:S10]  /*6a10*/  IMAD.MOV.U32 R3, RZ, RZ, RZ ;  /* 0x000000ffff037224 */ /* 0x000fd400078e00ff */
[----:B------:R-:W-:Y:S05]  /*6a20*/  @!P0 BRA `(.L_x_151) ;  /* 0x0000000c003c8947 */ /* 0x000fea0003800000 */
[----:B------:R-:W0:Y:S01]  /*6a30*/  LDC R0, c[0x0][0x28c] ;  /* 0x0000a300ff007b82 */ /* 0x000e220000000800 */
[----:B------:R-:W1:Y:S01]  /*6a40*/  S2R R9, SR_CgaCtaId ;  /* 0x0000000000097919 */ /* 0x000e620000008800 */
[----:B------:R-:W-:Y:S01]  /*6a50*/  ULDC UR5, c[0x0][0x600] ;  /* 0x0001800000057ab9 */ /* 0x000fe20000000800 */
[----:B------:R-:W-:Y:S01]  /*6a60*/  ULDC UR4, c[0x0][0xc] ;  /* 0x0000030000047ab9 */ /* 0x000fe20000000800 */
[----:B------:R-:W-:Y:S01]  /*6a70*/  UIADD3 UR16, UR5, -0x1, URZ ;  /* 0xffffffff05107890 */ /* 0x000fe2000fffe03f */
[----:B------:R-:W-:Y:S01]  /*6a80*/  BSSY B0, `(.L_x_151) ;  /* 0x00000c9000007945 */ /* 0x000fe20003800000 */
[----:B------:R-:W-:Y:S01]  /*6a90*/  ULDC UR6, c[0x0][0x658] ;  /* 0x0001960000067ab9 */ /* 0x000fe20000000800 */
[----:B------:R-:W-:Y:S01]  /*6aa0*/  ULDC UR5, c[0x0][0x10] ;  /* 0x0000040000057ab9 */ /* 0x000fe20000000800 */
[----:B------:R-:W-:Y:S01]  /*6ab0*/  UMOV UR7, 0xffffffff ;  /* 0xffffffff00077882 */ /* 0x000fe20000000000 */
[----:B------:R-:W-:Y:S01]  /*6ac0*/  UMOV UR8, 0x1 ;  /* 0x0000000100087882 */ /* 0x000fe20000000000 */
[----:B------:R-:W-:Y:S01]  /*6ad0*/  UIMAD.WIDE.U32 UR4, UR4, UR5, URZ ;  /* 0x00000005040472a5 */ /* 0x000fe2000f8e003f */
[----:B------:R-:W-:Y:S01]  /*6ae0*/  IMAD.MOV.U32 R11, RZ, RZ, 0x1 ;  /* 0x00000001ff0b7424 */ /* 0x000fe200078e00ff */
[----:B------:R-:W-:Y:S01]  /*6af0*/  USHF.L.U32 UR7, UR7, UR6, URZ ;  /* 0x0000000607077299 */ /* 0x000fe2000800063f */
[----:B------:R-:W-:Y:S01]  /*6b00*/  LOP3.LUT R8, R19, 0x2, RZ, 0xfc, !PT ;  /* 0x0000000213087812 */ /* 0x000fe200078efcff */
[----:B------:R-:W-:-:S02]  /*6b10*/  USHF.L.U32 UR18, UR8, UR6, URZ ;  /* 0x0000000608127299 */ /* 0x000fc4000800063f */
[----:B------:R-:W-:Y:S01]  /*6b20*/  ULOP3.LUT UR17, URZ, UR7, URZ, 0x33, !UPT ;  /* 0x000000073f117292 */ /* 0x000fe2000f8e333f */
[----:B------:R-:W-:Y:S01]  /*6b30*/  ULDC UR6, c[0x0][0x14] ;  /* 0x0000050000067ab9 */ /* 0x000fe20000000800 */
[----:B------:R-:W-:Y:S01]  /*6b40*/  ULDC.64 UR22, c[0x0][0x198] ;  /* 0x0000660000167ab9 */ /* 0x000fe20000000a00 */
[----:B------:R-:W-:Y:S02]  /*6b50*/  UIMAD.WIDE.U32 UR20, UR4, UR6, URZ ;  /* 0x00000006041472a5 */ /* 0x000fe4000f8e003f */
[----:B------:R-:W-:Y:S01]  /*6b60*/  UIMAD UR13, UR5, UR6, URZ ;  /* 0x00000006050d72a4 */ /* 0x000fe2000f8e023f */
[----:B0-----:R-:W-:-:S03]  /*6b70*/  VIADD R0, R0, 0xf ;  /* 0x0000000f00007836 */ /* 0x001fc60000000000 */
[----:B------:R-:W-:Y:S02]  /*6b80*/  UIADD3 UR13, UR21, UR13, URZ ;  /* 0x0000000d150d7290 */ /* 0x000fe4000fffe03f */
[----:B------:R-:W-:-:S04]  /*6b90*/  SHF.R.S32.HI R3, RZ, 0x1f, R0 ;  /* 0x0000001fff037819 */ /* 0x000fc80000011400 */
[----:B------:R-:W-:Y:S01]  /*6ba0*/  LEA.HI R3, R3, R0, RZ, 0x4 ;  /* 0x0000000003037211 */ /* 0x000fe200078f20ff */
[----:B------:R-:W-:Y:S01]  /*6bb0*/  IMAD.MOV.U32 R0, RZ, RZ, 0x1 ;  /* 0x00000001ff007424 */ /* 0x000fe200078e00ff */
[----:B-1----:R-:W-:Y:S02]  /*6bc0*/  LOP3.LUT R9, R9, 0x1, RZ, 0xc0, !PT ;  /* 0x0000000109097812 */ /* 0x002fe400078ec0ff */
[----:B------:R-:W-:Y:S01]  /*6bd0*/  SHF.R.S32.HI R10, RZ, 0x4, R3 ;  /* 0x00000004ff0a7819 */ /* 0x000fe20000011403 */
[----:B------:R-:W-:-:S04]  /*6be0*/  IMAD.MOV.U32 R3, RZ, RZ, RZ ;  /* 0x000000ffff037224 */ /* 0x000fc800078e00ff */
[----:B------:R-:W-:-:S07]  /*6bf0*/  VIADD R12, R10, 0x1 ;  /* 0x000000010a0c7836 */ /* 0x000fce0000000000 */
.L_x_162:
[----:B------:R-:W-:-:S03]  /*6c00*/  UMOV UR4, 0xffffffff ;  /* 0xffffffff00047882 */ /* 0x000fc60000000000 */
[----:B------:R-:W-:Y:S05]  /*6c10*/  BRA.DIV UR4, `(.L_x_152) ;  /* 0x0000001e04547947 */ /* 0x000fea000b800000 */
[----:B------:R-:W-:-:S13]  /*6c20*/  ELECT P6, URZ, PT ;  /* 0x00000000003f782f */ /* 0x000fda00038c0000 */
.L_x_199:
[----:B------:R-:W0:Y:S01]  /*6c30*/  LDC R4, c[0x0][0x28c] ;  /* 0x0000a300ff047b82 */ /* 0x000e220000000800 */
[----:B------:R-:W-:Y:S01]  /*6c40*/  BSSY B1, `(.L_x_153) ;  /* 0x000003a000017945 */ /* 0x000fe20003800000 */
[----:B0-----:R-:W-:-:S13]  /*6c50*/  ISETP.LT.OR P6, PT, R4, 0x1, !P6 ;  /* 0x000000010400780c */ /* 0x001fda00077c1670 */
[----:B------:R-:W-:Y:S05]  /*6c60*/  @P6 BRA `(.L_x_154) ;  /* 0x0000000000dc6947 */ /* 0x000fea0003800000 */
[----:B------:R-:W-:Y:S02]  /*6c70*/  IMAD R20, R20, 0x2, R9 ;  /* 0x0000000214147824 */ /* 0x000fe400078e0209 */
[----:B------:R-:W-:Y:S02]  /*6c80*/  IMAD.SHL.U32 R21, R13, 0x80, RZ ;  /* 0x000000800d157824 */ /* 0x000fe400078e00ff */
[----:B------:R-:W-:Y:S02]  /*6c90*/  IMAD.MOV.U32 R22, RZ, RZ, RZ ;  /* 0x000000ffff167224 */ /* 0x000fe400078e00ff */
[----:B------:R-:W-:Y:S02]  /*6ca0*/  IMAD.MOV.U32 R4, RZ, RZ, R12 ;  /* 0x000000ffff047224 */ /* 0x000fe400078e000c */
[----:B------:R-:W-:Y:S02]  /*6cb0*/  IMAD.MOV.U32 R5, RZ, RZ, R0 ;  /* 0x000000ffff057224 */ /* 0x000fe400078e0000 */
[----:B------:R-:W-:-:S02]  /*6cc0*/  IMAD.MOV.U32 R14, RZ, RZ, R3 ;  /* 0x000000ffff0e7224 */ /* 0x000fc400078e0003 */
[----:B------:R-:W-:-:S07]  /*6cd0*/  IMAD R15, R20, 0x38, RZ ;  /* 0x00000038140f7824 */ /* 0x000fce00078e02ff */
.L_x_157:
[----:B------:R-:W0:Y:S01]  /*6ce0*/  S2R R20, SR_CgaCtaId ;  /* 0x0000000000147919 */ /* 0x000e220000008800 */
[----:B------:R-:W-:Y:S02]  /*6cf0*/  MOV R7, 0x400 ;  /* 0x0000040000077802 */ /* 0x000fe40000000f00 */
[----:B------:R-:W-:-:S13]  /*6d00*/  LOP3.LUT P1, RZ, R18, 0x7f, RZ, 0xc0, !PT ;  /* 0x0000007f12ff7812 */ /* 0x000fda000782c0ff */
[----:B------:R-:W1:Y:S01]  /*6d10*/  @!P1 LDC R13, c[0x0][0x500] ;  /* 0x00014000ff0d9b82 */ /* 0x000e620000000800 */
[----:B0-----:R-:W-:Y:S02]  /*6d20*/  LEA R23, R20, R7, 0x18 ;  /* 0x0000000714177211 */ /* 0x001fe400078ec0ff */
[----:B------:R-:W-:-:S03]  /*6d30*/  SHF.L.U32 R7, R5, 0x1f, RZ ;  /* 0x0000001f05077819 */ /* 0x000fc600000006ff */
[----:B------:R-:W-:-:S04]  /*6d40*/  IMAD R20, R14, 0x8, R23 ;  /* 0x000000080e147824 */ /* 0x000fc800078e0217 */
[----:B------:R-:W0:Y:S02]  /*6d50*/  SYNCS.PHASECHK.TRANS64.TRYWAIT P0, [R20+URZ+0xf0], R7 ;  /* 0x0000f007140075a7 */ /* 0x000e24000800017f */
[----:B01----:R-:W-:Y:S05]  /*6d60*/  @!P0 BRA `(.L_x_155) ;  /* 0x0000001c00208947 */ /* 0x003fea0003800000 */
.L_x_200:
[----:B0-----:R-:W-:Y:S01]  /*6d70*/  PRMT R7, R8, 0x9910, RZ ;  /* 0x0000991008077816 */ /* 0x001fe200000000ff */
[----:B------:R0:W-:Y:S03]  /*6d80*/  @!P1 SYNCS.ARRIVE.TRANS64 RZ, [R20+URZ], R13 ;  /* 0x0000000d14ff99a7 */ /* 0x0001e6000800003f */
[----:B------:R-:W-:-:S13]  /*6d90*/  ISETP.NE.AND P0, PT, R7, 0x2, PT ;  /* 0x000000020700780c */ /* 0x000fda0003f05270 */
[----:B0-----:R-:W-:Y:S05]  /*6da0*/  @P0 BRA `(.L_x_156) ;  /* 0x0000000000040947 */ /* 0x001fea0003800000 */
[----:B------:R-:W-:Y:S01]  /*6db0*/  BPT.TRAP 0x1 ;  /* 0x000000040000795c */ /* 0x000fe20000300000 */
.L_x_156:
[----:B------:R-:W-:Y:S01]  /*6dc0*/  IMAD R7, R14, 0x2, R9 ;  /* 0x000000020e077824 */ /* 0x000fe200078e0209 */
[----:B------:R-:W-:Y:S01]  /*6dd0*/  R2UR UR9, R20 ;  /* 0x00000000140972ca */ /* 0x000fe200000e0000 */
[--C-:B------:R-:W-:Y:S01]  /*6de0*/  IMAD R13, R14, 0x1000, R23.reuse ;  /* 0x000010000e0d7824 */ /* 0x100fe200078e0217 */
[----:B------:R-:W-:Y:S01]  /*6df0*/  UIADD3 UR4, UP0, UR22, 0xf0, URZ ;  /* 0x000000f016047890 */ /* 0x000fe2000ff1e03f */
[----:B------:R-:W-:Y:S01]  /*6e00*/  IMAD R7, R7, 0x380, RZ ;  /* 0x0000038007077824 */ /* 0x000fe200078e02ff */
[----:B------:R-:W-:Y:S01]  /*6e10*/  R2UR UR11, R21 ;  /* 0x00000000150b72ca */ /* 0x000fe200000e0000 */
[----:B------:R-:W-:Y:S01]  /*6e20*/  VIADD R4, R4, 0xffffffff ;  /* 0xffffffff04047836 */ /* 0x000fe20000000000 */
[----:B------:R-:W-:Y:S01]  /*6e30*/  R2UR UR5, R13 ;  /* 0x000000000d0572ca */ /* 0x000fe200000e0000 */
[----:B------:R-:W-:Y:S01]  /*6e40*/  IMAD R7, R7, 0x2, R23 ;  /* 0x0000000207077824 */ /* 0x000fe200078e0217 */
[----:B------:R-:W-:Y:S01]  /*6e50*/  R2UR UR10, R22 ;  /* 0x00000000160a72ca */ /* 0x000fe200000e0000 */
[----:B------:R-:W-:Y:S01]  /*6e60*/  UIADD3 UR24, UP1, UR22, 0x1f0, URZ ;  /* 0x000001f016187890 */ /* 0x000fe2000ff3e03f */
[----:B------:R-:W-:Y:S01]  /*6e70*/  R2UR UR12, R6 ;  /* 0x00000000060c72ca */ /* 0x000fe200000e0000 */
[----:B------:R-:W-:Y:S01]  /*6e80*/  VIADD R14, R14, 0x1 ;  /* 0x000000010e0e7836 */ /* 0x000fe20000000000 */
[----:B------:R-:W-:Y:S01]  /*6e90*/  R2UR UR8, R7 ;  /* 0x00000000070872ca */ /* 0x000fe200000e0000 */
[----:B------:R-:W-:Y:S01]  /*6ea0*/  UIADD3.X UR25, URZ, UR23, URZ, UP1, !UPT ;  /* 0x000000173f197290 */ /* 0x000fe20008ffe43f */
[----:B------:R-:W-:Y:S01]  /*6eb0*/  R2UR UR19, R15 ;  /* 0x000000000f1372ca */ /* 0x000fe200000e0000 */
[----:B------:R-:W-:Y:S01]  /*6ec0*/  UMOV UR6, 0x0 ;  /* 0x0000000000067882 */ /* 0x000fe20000000000 */
[----:B------:R-:W-:Y:S01]  /*6ed0*/  ISETP.GT.AND P1, PT, R4, 0x1, PT ;  /* 0x000000010400780c */ /* 0x000fe20003f24270 */
[----:B------:R-:W-:Y:S01]  /*6ee0*/  UMOV UR7, 0x10000000 ;  /* 0x1000000000077882 */ /* 0x000fe20000000000 */
[----:B------:R-:W-:Y:S01]  /*6ef0*/  ISETP.NE.AND P0, PT, R14, 0x1e, PT ;  /* 0x0000001e0e00780c */ /* 0x000fe20003f05270 */
[----:B------:R-:W-:Y:S01]  /*6f00*/  UIADD3 UR14, UR5, 0x300, URZ ;  /* 0x00000300050e7890 */ /* 0x000fe2000fffe03f */
[----:B------:R-:W-:Y:S01]  /*6f10*/  VIADD R22, R22, 0x10 ;  /* 0x0000001016167836 */ /* 0x000fe20000000000 */
[----:B------:R-:W-:Y:S01]  /*6f20*/  UIADD3.X UR5, URZ, UR23, URZ, UP0, !UPT ;  /* 0x000000173f057290 */ /* 0x000fe200087fe43f */
[----:B------:R-:W-:Y:S01]  /*6f30*/  SEL R20, RZ, 0x1, P0 ;  /* 0x00000001ff147807 */ /* 0x000fe20000000000 */
[----:B------:R-:W-:Y:S01]  /*6f40*/  UMOV UR26, 0x30000 ;  /* 0x00030000001a7882 */ /* 0x000fe20000000000 */
[----:B------:R-:W-:Y:S01]  /*6f50*/  SEL R14, R14, RZ, P0 ;  /* 0x000000ff0e0e7207 */ /* 0x000fe20000000000 */
[----:B------:R-:W-:Y:S01]  /*6f60*/  UIADD3 UR15, UR8, 0x1e300, URZ ;  /* 0x0001e300080f7890 */ /* 0x000fe2000fffe03f */
[----:B------:R-:W-:-:S02]  /*6f70*/  LOP3.LUT R5, R5, R20, RZ, 0x3c, !PT ;  /* 0x0000001405057212 */ /* 0x000fc400078e3cff */
[----:B------:R-:W-:Y:S02]  /*6f80*/  UMOV UR8, UR14 ;  /* 0x0000000e00087c82 */ /* 0x000fe40008000000 */
[----:B------:R0:W-:Y:S02]  /*6f90*/  UTMALDG.3D [UR8], [UR4], desc[UR6] ;  /* 0x00000608040075b4 */ /* 0x0001e40008011000 */
[----:B0-----:R-:W-:Y:S01]  /*6fa0*/  UMOV UR8, UR15 ;  /* 0x0000000f00087c82 */ /* 0x001fe20008000000 */
[----:B------:R-:W-:Y:S02]  /*6fb0*/  UMOV UR11, UR19 ;  /* 0x00000013000b7c82 */ /* 0x000fe40008000000 */
[----:B------:R0:W-:Y:S02]  /*6fc0*/  UTMALDG.3D.MULTICAST [UR8], [UR24], UR26, desc[UR6] ;  /* 0x00000608180073b4 */ /* 0x0001e4000801181a */
[----:B0-----:R-:W-:Y:S05]  /*6fd0*/  @P1 BRA `(.L_x_157) ;  /* 0xfffffffc00401947 */ /* 0x001fea000383ffff */
.L_x_154:
[----:B------:R-:W-:Y:S05]  /*6fe0*/  BSYNC B1 ;  /* 0x0000000000017941 */ /* 0x000fea0003800000 */
.L_x_153:
[----:B------:R-:W-:Y:S01]  /*6ff0*/  LOP3.LUT P1, RZ, R11, 0xff, RZ, 0xc0, !PT ;  /* 0x000000ff0bff7812 */ /* 0x000fe2000782c0ff */
[C---:B------:R-:W-:Y:S01]  /*7000*/  IMAD.IADD R6, R10.reuse, 0x1, R3 ;  /* 0x000000010a067824 */ /* 0x040fe200078e0203 */
[----:B------:R-:W-:Y:S01]  /*7010*/  ULDC.64 UR4, c[0x0][0x650] ;  /* 0x0001940000047ab9 */ /* 0x000fe20000000a00 */
[----:B------:R-:W-:Y:S01]  /*7020*/  ISETP.GE.U32.AND P2, PT, R10, 0x1e, PT ;  /* 0x0000001e0a00780c */ /* 0x000fe20003f46070 */
[----:B------:R-:W-:Y:S01]  /*7030*/  BSSY B1, `(.L_x_158) ;  /* 0x000006b000017945 */ /* 0x000fe20003800000 */
[----:B------:R-:W-:Y:S01]  /*7040*/  IMAD.MOV.U32 R13, RZ, RZ, -0x1 ;  /* 0xffffffffff0d7424 */ /* 0x000fe200078e00ff */
[----:B------:R-:W-:Y:S01]  /*7050*/  ISETP.GT.U32.AND P0, PT, R6, 0x1d, PT ;  /* 0x0000001d0600780c */ /* 0x000fe20003f04070 */
[----:B------:R-:W-:Y:S01]  /*7060*/  IMAD.MOV.U32 R20, RZ, RZ, -0x1 ;  /* 0xffffffffff147424 */ /* 0x000fe200078e00ff */
[----:B------:R-:W-:Y:S02]  /*7070*/  PRMT R11, RZ, 0x7610, R11 ;  /* 0x00007610ff0b7816 */ /* 0x000fe4000000000b */
[----:B------:R-:W-:-:S03]  /*7080*/  ISETP.LT.U32.AND P0, PT, R10, 0x1e, P0 ;  /* 0x0000001e0a00780c */ /* 0x000fc60000701070 */
[----:B------:R-:W0:Y:S01]  /*7090*/  @P1 S2R R5, SR_CgaCtaId ;  /* 0x0000000000051919 */ /* 0x000e220000008800 */
[----:B------:R-:W-:-:S04]  /*70a0*/  @P1 MOV R4, 0x400 ;  /* 0x0000040000041802 */ /* 0x000fc80000000f00 */
[----:B0-----:R-:W-:Y:S01]  /*70b0*/  @P1 LEA R3, R5, R4, 0x18 ;  /* 0x0000000405031211 */ /* 0x001fe200078ec0ff */
[----:B------:R-:W-:-:S03]  /*70c0*/  IMAD.WIDE.U32 R4, R6, -0x77777777, RZ ;  /* 0x8888888906047825 */ /* 0x000fc600078e00ff */
[----:B------:R0:W-:Y:S01]  /*70d0*/  @P1 SYNCS.ARRIVE.TRANS64.A1T0 RZ, [R3+URZ+0x1f8], RZ ;  /* 0x0001f8ff03ff19a7 */ /* 0x0001e2000810003f */
[----:B------:R-:W-:Y:S02]  /*70e0*/  IADD3 R16, P1, R16, UR20, RZ ;  /* 0x0000001410107c10 */ /* 0x000fe4000ff3e0ff */
[----:B------:R-:W-:Y:S02]  /*70f0*/  SHF.R.U32.HI R5, RZ, 0x4, R5 ;  /* 0x00000004ff057819 */ /* 0x000fe40000011605 */
[----:B------:R-:W-:Y:S02]  /*7100*/  IADD3.X R17, R17, UR13, RZ, P1, !PT ;  /* 0x0000000d11117c10 */ /* 0x000fe40008ffe4ff */
[----:B------:R-:W-:Y:S02]  /*7110*/  PRMT R4, RZ, 0x7610, R4 ;  /* 0x00007610ff047816 */ /* 0x000fe40000000004 */
[----:B0-----:R-:W-:Y:S02]  /*7120*/  SEL R3, RZ, 0x1, !P0 ;  /* 0x00000001ff037807 */ /* 0x001fe40004000000 */
[----:B------:R-:W-:-:S02]  /*7130*/  ISETP.GE.U32.AND P0, PT, R16, UR4, PT ;  /* 0x0000000410007c0c */ /* 0x000fc4000bf06070 */
[----:B------:R-:W-:Y:S01]  /*7140*/  LOP3.LUT R0, R0, R3, RZ, 0x3c, !PT ;  /* 0x0000000300007212 */ /* 0x000fe200078e3cff */
[----:B------:R-:W-:Y:S01]  /*7150*/  IMAD R3, R5, -0x1e, R6 ;  /* 0xffffffe205037824 */ /* 0x000fe200078e0206 */
[----:B------:R-:W-:Y:S01]  /*7160*/  ISETP.GE.U32.AND.EX P0, PT, R17, UR5, PT, P0 ;  /* 0x0000000511007c0c */ /* 0x000fe2000bf06100 */
[----:B------:R-:W-:Y:S01]  /*7170*/  IMAD.MOV.U32 R6, RZ, RZ, -0x1 ;  /* 0xffffffffff067424 */ /* 0x000fe200078e00ff */
[----:B------:R-:W-:-:S11]  /*7180*/  @P2 LOP3.LUT R0, R0, 0x1, R5, 0x78, !PT ;  /* 0x0000000100002812 */ /* 0x000fd600078e7805 */
[----:B------:R-:W-:Y:S05]  /*7190*/  @P0 BRA `(.L_x_159) ;  /* 0x0000000400500947 */ /* 0x000fea0003800000 */
[----:B------:R-:W0:Y:S01]  /*71a0*/  S2R R15, SR_CTAID.X ;  /* 0x00000000000f7919 */ /* 0x000e220000002500 */
[----:B------:R-:W-:Y:S01]  /*71b0*/  ULDC.64 UR4, c[0x0][0x628] ;  /* 0x00018a0000047ab9 */ /* 0x000fe20000000a00 */
[----:B------:R-:W1:Y:S01]  /*71c0*/  LDC R20, c[0x0][0x144] ;  /* 0x00005100ff147b82 */ /* 0x000e620000000800 */
[----:B------:R-:W-:Y:S01]  /*71d0*/  ISETP.NE.U32.AND P0, PT, RZ, UR4, PT ;  /* 0x00000004ff007c0c */ /* 0x000fe2000bf05070 */
[----:B------:R-:W2:Y:S01]  /*71e0*/  S2R R13, SR_CTAID.Y ;  /* 0x00000000000d7919 */ /* 0x000ea20000002600 */
[----:B------:R-:W-:Y:S01]  /*71f0*/  ULDC UR7, c[0x0][0x630] ;  /* 0x00018c0000077ab9 */ /* 0x000fe20000000800 */
[----:B------:R-:W-:Y:S01]  /*7200*/  ULDC UR8, c[0x0][0x150] ;  /* 0x0000540000087ab9 */ /* 0x000fe20000000800 */
[----:B------:R-:W-:Y:S01]  /*7210*/  ISETP.NE.AND.EX P0, PT, RZ, UR5, PT, P0 ;  /* 0x00000005ff007c0c */ /* 0x000fe2000bf05300 */
[----:B------:R-:W-:Y:S02]  /*7220*/  IMAD.MOV.U32 R4, RZ, RZ, R16 ;  /* 0x000000ffff047224 */ /* 0x000fe400078e0010 */
[----:B------:R-:W-:Y:S01]  /*7230*/  IMAD.MOV.U32 R5, RZ, RZ, R17 ;  /* 0x000000ffff057224 */ /* 0x000fe200078e0011 */
[----:B0-----:R-:W-:-:S09]  /*7240*/  I2FP.F32.U32 R22, R15 ;  /* 0x0000000f00167245 */ /* 0x001fd20000201000 */
[----:B------:R-:W-:Y:S05]  /*7250*/  @!P0 BRA `(.L_x_160) ;  /* 0x0000000000288947 */ /* 0x000fea0003800000 */
[----:B------:R-:W-:Y:S02]  /*7260*/  ULDC UR6, c[0x0][0x634] ;  /* 0x00018d0000067ab9 */ /* 0x000fe40000000800 */
[----:B------:R-:W-:-:S05]  /*7270*/  IADD3 R5, P0, R16, UR6, RZ ;  /* 0x0000000610057c10 */ /* 0x000fca000ff1e0ff */
[----:B------:R-:W-:-:S04]  /*7280*/  IMAD.X R21, RZ, RZ, R17, P0 ;  /* 0x000000ffff157224 */ /* 0x000fc800000e0611 */
[----:B------:R-:W-:-:S04]  /*7290*/  IMAD.WIDE.U32 R6, R21, UR4, RZ ;  /* 0x0000000415067c25 */ /* 0x000fc8000f8e00ff */
[----:B------:R-:W-:-:S04]  /*72a0*/  IMAD.WIDE.U32 R6, P0, R5, UR5, R6 ;  /* 0x0000000505067c25 */ /* 0x000fc8000f800006 */
[----:B------:R-:W-:-:S04]  /*72b0*/  IMAD.WIDE.U32 R4, R5, UR4, RZ ;  /* 0x0000000405047c25 */ /* 0x000fc8000f8e00ff */
[----:B------:R-:W-:Y:S01]  /*72c0*/  IMAD.MOV.U32 R4, RZ, RZ, R7 ;  /* 0x000000ffff047224 */ /* 0x000fe200078e0007 */
[----:B------:R-:W-:Y:S01]  /*72d0*/  IADD3 RZ, P1, R5, R6, RZ ;  /* 0x0000000605ff7210 */ /* 0x000fe20007f3e0ff */
[----:B------:R-:W-:-:S04]  /*72e0*/  IMAD.X R5, RZ, RZ, RZ, P0 ;  /* 0x000000ffff057224 */ /* 0x000fc800000e06ff */
[----:B------:R-:W-:-:S08]  /*72f0*/  IMAD.WIDE.U32.X R4, R21, UR5, R4, P1 ;  /* 0x0000000515047c25 */ /* 0x000fd000088e0404 */
.L_x_160:
[----:B------:R-:W-:Y:S01]  /*7300*/  FMUL R22, R22, UR8 ;  /* 0x0000000816167c20 */ /* 0x000fe20008400000 */
[--C-:B------:R-:W-:Y:S01]  /*7310*/  SHF.R.U64 R14, R4, UR7, R5.reuse ;  /* 0x00000007040e7c19 */ /* 0x100fe20008001205 */
[----:B------:R-:W-:Y:S01]  /*7320*/  ULDC.64 UR4, c[0x0][0x620] ;  /* 0x0001880000047ab9 */ /* 0x000fe20000000a00 */
[----:B------:R-:W-:Y:S01]  /*7330*/  SHF.R.U32.HI R4, RZ, UR7, R5 ;  /* 0x00000007ff047c19 */ /* 0x000fe20008011605 */
[----:B------:R-:W-:Y:S01]  /*7340*/  ULDC.64 UR6, c[0x0][0x640] ;  /* 0x0001900000067ab9 */ /* 0x000fe20000000a00 */
[----:B------:R-:W-:Y:S01]  /*7350*/  IADD3 R5, P0, RZ, -R14, RZ ;  /* 0x8000000eff057210 */ /* 0x000fe20007f1e0ff */
[----:B------:R-:W0:Y:S04]  /*7360*/  F2I.U32.TRUNC.NTZ R22, R22 ;  /* 0x0000001600167305 */ /* 0x000e28000020f000 */
[----:B------:R-:W-:Y:S01]  /*7370*/  IMAD.X R4, RZ, RZ, ~R4, P0 ;  /* 0x000000ffff047224 */ /* 0x000fe200000e0e04 */
[----:B------:R-:W-:-:S03]  /*7380*/  ISETP.NE.U32.AND P0, PT, RZ, UR6, PT ;  /* 0x00000006ff007c0c */ /* 0x000fc6000bf05070 */
[----:B------:R-:W-:Y:S01]  /*7390*/  IMAD R4, R4, UR4, RZ ;  /* 0x0000000404047c24 */ /* 0x000fe2000f8e02ff */
[----:B------:R-:W-:-:S03]  /*73a0*/  ISETP.NE.AND.EX P0, PT, RZ, UR7, PT, P0 ;  /* 0x00000007ff007c0c */ /* 0x000fc6000bf05300 */
[C---:B------:R-:W-:Y:S01]  /*73b0*/  IMAD R7, R5.reuse, UR5, R4 ;  /* 0x0000000505077c24 */ /* 0x040fe2000f8e0204 */
[----:B------:R-:W-:Y:S01]  /*73c0*/  ULDC UR5, c[0x0][0x154] ;  /* 0x0000550000057ab9 */ /* 0x000fe20000000800 */
[----:B------:R-:W-:Y:S01]  /*73d0*/  IMAD.WIDE.U32 R4, R5, UR4, R16 ;  /* 0x0000000405047c25 */ /* 0x000fe2000f8e0010 */
[----:B------:R-:W-:-:S03]  /*73e0*/  ULDC UR4, c[0x0][0x618] ;  /* 0x0001860000047ab9 */ /* 0x000fc60000000800 */
[----:B0-----:R-:W-:Y:S02]  /*73f0*/  IMAD.MOV R6, RZ, RZ, -R22 ;  /* 0x000000ffff067224 */ /* 0x001fe400078e0a16 */
[----:B------:R-:W-:Y:S02]  /*7400*/  IMAD.IADD R5, R5, 0x1, R7 ;  /* 0x0000000105057824 */ /* 0x000fe400078e0207 */
[----:B-1----:R-:W-:Y:S01]  /*7410*/  IMAD R15, R20, R6, R15 ;  /* 0x00000006140f7224 */ /* 0x002fe200078e020f */
[----:B--2---:R-:W-:Y:S01]  /*7420*/  I2FP.F32.U32 R6, R13 ;  /* 0x0000000d00067245 */ /* 0x004fe20000201000 */
[----:B------:R-:W0:Y:S01]  /*7430*/  LDC R20, c[0x0][0x148] ;  /* 0x00005200ff147b82 */ /* 0x000e220000000800 */
[--C-:B------:R-:W-:Y:S02]  /*7440*/  SHF.R.U64 R21, R4, UR4, R5.reuse ;  /* 0x0000000404157c19 */ /* 0x100fe40008001205 */
[----:B------:R-:W-:Y:S01]  /*7450*/  SHF.R.U32.HI R4, RZ, UR4, R5 ;  /* 0x00000004ff047c19 */ /* 0x000fe20008011605 */
[----:B------:R-:W-:Y:S01]  /*7460*/  FMUL R6, R6, UR5 ;  /* 0x0000000506067c20 */ /* 0x000fe20008400000 */
[----:B------:R-:W-:-:S02]  /*7470*/  ULDC UR4, c[0x0][0x608] ;  /* 0x0001820000047ab9 */ /* 0x000fc40000000800 */
[--C-:B------:R-:W-:Y:S01]  /*7480*/  SHF.R.U64 R23, R21, UR4, R4.reuse ;  /* 0x0000000415177c19 */ /* 0x100fe20008001204 */
[----:B------:R1:W2:Y:S01]  /*7490*/  F2I.U32.TRUNC.NTZ R24, R6 ;  /* 0x0000000600187305 */ /* 0x0002a2000020f000 */
[----:B------:R-:W-:Y:S01]  /*74a0*/  SHF.R.U32.HI R4, RZ, UR4, R4 ;  /* 0x00000004ff047c19 */ /* 0x000fe20008011604 */
[----:B------:R-:W-:-:S03]  /*74b0*/  ULDC UR4, c[0x0][0x658] ;  /* 0x0001960000047ab9 */ /* 0x000fc60000000800 */
[--C-:B------:R-:W-:Y:S02]  /*74c0*/  SHF.R.U64 R22, R23, UR4, R4.reuse ;  /* 0x0000000417167c19 */ /* 0x100fe40008001204 */
[----:B------:R-:W-:-:S03]  /*74d0*/  SHF.R.U32.HI R25, RZ, UR4, R4 ;  /* 0x00000004ff197c19 */ /* 0x000fc60008011604 */
[----:B------:R-:W-:Y:S02]  /*74e0*/  IMAD.MOV.U32 R4, RZ, RZ, R22 ;  /* 0x000000ffff047224 */ /* 0x000fe400078e0016 */
[----:B------:R-:W-:Y:S01]  /*74f0*/  IMAD.MOV.U32 R5, RZ, RZ, R25 ;  /* 0x000000ffff057224 */ /* 0x000fe200078e0019 */
[----:B-1----:R-:W-:Y:S06]  /*7500*/  @!P0 BRA `(.L_x_161) ;  /* 0x0000000000288947 */ /* 0x002fec0003800000 */
        /* <DEDUP_REMOVED lines=10> */
.L_x_161:
[----:B------:R-:W-:Y:S01]  /*75b0*/  ISETP.NE.AND P0, PT, R2, 0x1, PT ;  /* 0x000000010200780c */ /* 0x000fe20003f05270 */
[----:B------:R-:W-:Y:S01]  /*75c0*/  ULDC UR4, c[0x0][0x648] ;  /* 0x0001920000047ab9 */ /* 0x000fe20000000800 */
[----:B------:R-:W-:Y:S01]  /*75d0*/  LOP3.LUT R23, R23, UR17, RZ, 0xc0, !PT ;  /* 0x0000001117177c12 */ /* 0x000fe2000f8ec0ff */
[----:B--2---:R-:W-:Y:S01]  /*75e0*/  IMAD.MOV R24, RZ, RZ, -R24 ;  /* 0x000000ffff187224 */ /* 0x004fe200078e0a18 */
[----:B------:R-:W-:Y:S01]  /*75f0*/  SHF.R.U64 R4, R4, UR4, R5 ;  /* 0x0000000404047c19 */ /* 0x000fe20008001205 */
[----:B------:R-:W-:Y:S01]  /*7600*/  ULDC UR4, c[0x0][0x638] ;  /* 0x00018e0000047ab9 */ /* 0x000fe20000000800 */
[----:B------:R-:W-:Y:S01]  /*7610*/  LOP3.LUT R21, R21, UR16, RZ, 0xc0, !PT ;  /* 0x0000001015157c12 */ /* 0x000fe2000f8ec0ff */
[----:B------:R-:W-:Y:S01]  /*7620*/  ULDC UR5, c[0x0][0x610] ;  /* 0x0001840000057ab9 */ /* 0x000fe20000000800 */
[----:B------:R-:W-:Y:S02]  /*7630*/  IMAD.MOV.U32 R6, RZ, RZ, R14 ;  /* 0x000000ffff067224 */ /* 0x000fe400078e000e */
[----:B------:R-:W-:-:S02]  /*7640*/  IMAD.MOV R5, RZ, RZ, -R4 ;  /* 0x000000ffff057224 */ /* 0x000fc400078e0a04 */
[----:B------:R-:W-:Y:S02]  /*7650*/  IMAD R4, R4, UR18, R23 ;  /* 0x0000001204047c24 */ /* 0x000fe4000f8e0217 */
[----:B0-----:R-:W-:Y:S02]  /*7660*/  @P0 IMAD R15, R20, R24, R13 ;  /* 0x00000018140f0224 */ /* 0x001fe400078e020d */
[----:B------:R-:W-:Y:S01]  /*7670*/  IMAD R22, R5, UR4, R22 ;  /* 0x0000000405167c24 */ /* 0x000fe2000f8e0216 */
[----:B------:R-:W-:Y:S01]  /*7680*/  ULDC UR4, c[0x0][0x600] ;  /* 0x0001800000047ab9 */ /* 0x000fe20000000800 */
[----:B------:R-:W-:Y:S02]  /*7690*/  IMAD R15, R4, UR5, R15 ;  /* 0x00000005040f7c24 */ /* 0x000fe4000f8e020f */
[----:B------:R-:W-:Y:S02]  /*76a0*/  IMAD R22, R22, UR4, R21 ;  /* 0x0000000416167c24 */ /* 0x000fe4000f8e0215 */
[----:B------:R-:W-:-:S03]  /*76b0*/  IMAD.MOV.U32 R4, RZ, RZ, 0x1 ;  /* 0x00000001ff047424 */ /* 0x000fc600078e00ff */
[----:B------:R-:W-:Y:S02]  /*76c0*/  SEL R20, R22, R15, !P0 ;  /* 0x0000000f16147207 */ /* 0x000fe40004000000 */
[----:B------:R-:W-:-:S07]  /*76d0*/  SEL R13, R15, R22, !P0 ;  /* 0x000000160f0d7207 */ /* 0x000fce0004000000 */
.L_x_159:
[----:B------:R-:W-:Y:S05]  /*76e0*/  BSYNC B1 ;  /* 0x0000000000017941 */ /* 0x000fea0003800000 */
.L_x_158:
[----:B------:R-:W-:-:S13]  /*76f0*/  LOP3.LUT P0, RZ, R4, 0xff, RZ, 0xc0, !PT ;  /* 0x000000ff04ff7812 */ /* 0x000fda000780c0ff */
[----:B------:R-:W-:Y:S05]  /*7700*/  @P0 BRA `(.L_x_162) ;  /* 0xfffffff4003c0947 */ /* 0x000fea000383ffff */
[----:B------:R-:W-:Y:S05]  /*7710*/  BSYNC B0 ;  /* 0x0000000000007941 */ /* 0x000fea0003800000 */
.L_x_151:
[----:B------:R-:W-:-:S03]  /*7720*/  UMOV UR4, 0xffffffff ;  /* 0xffffffff00047882 */ /* 0x000fc60000000000 */
[----:B------:R-:W-:Y:S05]  /*7730*/  BRA.DIV UR4, `(.L_x_163) ;  /* 0x0000001204c07947 */ /* 0x000fea000b800000 */
[----:B------:R-:W-:-:S13]  /*7740*/  ELECT P6, URZ, PT ;  /* 0x00000000003f782f */ /* 0x000fda00038c0000 */
.L_x_203:
[----:B------:R-:W-:Y:S04]  /*7750*/  BSSY B0, `(.L_x_164) ;  /* 0x0000115000007945 */ /* 0x000fe80003800000 */
[----:B------:R-:W-:Y:S05]  /*7760*/  @!P6 BRA `(.L_x_165) ;  /* 0x00000010004ce947 */ /* 0x000fea0003800000 */
[----:B------:R-:W-:-:S04]  /*7770*/  LOP3.LUT R19, R19, 0x2, RZ, 0xfc, !PT ;  /* 0x0000000213137812 */ /* 0x000fc800078efcff */
[----:B------:R-:W-:-:S13]  /*7780*/  ISETP.NE.AND P0, PT, R19, 0x3, PT ;  /* 0x000000031300780c */ /* 0x000fda0003f05270 */
[----:B------:R-:W-:Y:S05]  /*7790*/  @!P0 BRA `(.L_x_166) ;  /* 0x0000000000048947 */ /* 0x000fea0003800000 */
[----:B------:R-:W-:Y:S01]  /*77a0*/  BPT.TRAP 0x1 ;  /* 0x000000040000795c */ /* 0x000fe20000300000 */
.L_x_166:
[----:B------:R-:W0:Y:S01]  /*77b0*/  S2R R5, SR_CgaCtaId ;  /* 0x0000000000057919 */ /* 0x000e220000008800 */
[----:B------:R-:W-:Y:S02]  /*77c0*/  MOV R2, 0x400 ;  /* 0x0000040000027802 */ /* 0x000fe40000000f00 */
[----:B------:R-:W-:Y:S02]  /*77d0*/  SHF.L.U32 R4, R0, 0x1f, RZ ;  /* 0x0000001f00047819 */ /* 0x000fe400000006ff */
[----:B0-----:R-:W-:-:S05]  /*77e0*/  LEA R2, R5, R2, 0x18 ;  /* 0x0000000205027211 */ /* 0x001fca00078ec0ff */
[----:B------:R-:W-:-:S04]  /*77f0*/  VIADD R2, R2, 0xf0 ;  /* 0x000000f002027836 */ /* 0x000fc80000000000 */
[C---:B------:R-:W-:Y:S02]  /*7800*/  IMAD R7, R3.reuse, 0x8, R2 ;  /* 0x0000000803077824 */ /* 0x040fe400078e0202 */
[----:B------:R-:W-:Y:S02]  /*7810*/  VIADD R3, R3, 0x1 ;  /* 0x0000000103037836 */ /* 0x000fe40000000000 */
[----:B------:R-:W0:Y:S03]  /*7820*/  SYNCS.PHASECHK.TRANS64.TRYWAIT P0, [R7+URZ], R4 ;  /* 0x00000004070075a7 */ /* 0x000e26000800017f */
[----:B------:R-:W-:-:S04]  /*7830*/  ISETP.NE.AND P1, PT, R3, 0x1e, PT ;  /* 0x0000001e0300780c */ /* 0x000fc80003f25270 */
[----:B------:R-:W-:Y:S02]  /*7840*/  SEL R5, RZ, 0x1, P1 ;  /* 0x00000001ff057807 */ /* 0x000fe40000800000 */
[----:B------:R-:W-:Y:S02]  /*7850*/  SEL R3, R3, RZ, P1 ;  /* 0x000000ff03037207 */ /* 0x000fe40000800000 */
[----:B------:R-:W-:-:S03]  /*7860*/  LOP3.LUT R6, R0, R5, RZ, 0x3c, !PT ;  /* 0x0000000500067212 */ /* 0x000fc600078e3cff */
[----:B------:R-:W-:Y:S01]  /*7870*/  IMAD R8, R3, 0x8, R2 ;  /* 0x0000000803087824 */ /* 0x000fe200078e0202 */
[----:B------:R-:W-:Y:S01]  /*7880*/  SHF.L.U32 R5, R6, 0x1f, RZ ;  /* 0x0000001f06057819 */ /* 0x000fe200000006ff */
[----:B0-----:R-:W-:Y:S06]  /*7890*/  @!P0 BRA `(.L_x_167) ;  /* 0x0000001000888947 */ /* 0x001fec0003800000 */
.L_x_204:
[----:B------:R-:W1:Y:S01]  /*78a0*/  SYNCS.PHASECHK.TRANS64.TRYWAIT P0, [R8+URZ], R5 ;  /* 0x00000005080075a7 */ /* 0x000e62000800017f */
[----:B------:R-:W-:-:S05]  /*78b0*/  VIADD R0, R3, 0x1 ;  /* 0x0000000103007836 */ /* 0x000fca0000000000 */
[----:B------:R-:W-:-:S04]  /*78c0*/  ISETP.NE.AND P1, PT, R0, 0x1e, PT ;  /* 0x0000001e0000780c */ /* 0x000fc80003f25270 */
[----:B------:R-:W-:Y:S02]  /*78d0*/  SEL R3, RZ, 0x1, P1 ;  /* 0x00000001ff037807 */ /* 0x000fe40000800000 */
[----:B0-----:R-:W-:Y:S02]  /*78e0*/  SEL R7, R0, RZ, P1 ;  /* 0x000000ff00077207 */ /* 0x001fe40000800000 */
[----:B------:R-:W-:-:S03]  /*78f0*/  LOP3.LUT R6, R6, R3, RZ, 0x3c, !PT ;  /* 0x0000000306067212 */ /* 0x000fc600078e3cff */
[----:B------:R-:W-:Y:S01]  /*7900*/  IMAD R9, R7, 0x8, R2 ;  /* 0x0000000807097824 */ /* 0x000fe200078e0202 */
[----:B------:R-:W-:Y:S01]  /*7910*/  SHF.L.U32 R4, R6, 0x1f, RZ ;  /* 0x0000001f06047819 */ /* 0x000fe200000006ff */
[----:B-1----:R-:W-:Y:S06]  /*7920*/  @!P0 BRA `(.L_x_168) ;  /* 0x0000001000788947 */ /* 0x002fec0003800000 */
.L_x_205:
[----:B------:R-:W1:Y:S01]  /*7930*/  SYNCS.PHASECHK.TRANS64.TRYWAIT P0, [R9+URZ], R4 ;  /* 0x00000004090075a7 */ /* 0x000e62000800017f */
[----:B------:R-:W-:-:S05]  /*7940*/  VIADD R0, R7, 0x1 ;  /* 0x0000000107007836 */ /* 0x000fca0000000000 */
[----:B------:R-:W-:-:S04]  /*7950*/  ISETP.NE.AND P1, PT, R0, 0x1e, PT ;  /* 0x0000001e0000780c */ /* 0x000fc80003f25270 */
[----:B------:R-:W-:Y:S02]  /*7960*/  SEL R3, RZ, 0x1, P1 ;  /* 0x00000001ff037807 */ /* 0x000fe40000800000 */
[----:B------:R-:W-:Y:S02]  /*7970*/  SEL R7, R0, RZ, P1 ;  /* 0x000000ff00077207 */ /* 0x000fe40000800000 */
[----:B------:R-:W-:-:S03]  /*7980*/  LOP3.LUT R6, R6, R3, RZ, 0x3c, !PT ;  /* 0x0000000306067212 */ /* 0x000fc600078e3cff */
[----:B0-----:R-:W-:Y:S01]  /*7990*/  IMAD R8, R7, 0x8, R2 ;  /* 0x0000000807087824 */ /* 0x001fe200078e0202 */
[----:B------:R-:W-:Y:S01]  /*79a0*/  SHF.L.U32 R5, R6, 0x1f, RZ ;  /* 0x0000001f06057819 */ /* 0x000fe200000006ff */
[----:B-1----:R-:W-:Y:S06]  /*79b0*/  @!P0 BRA `(.L_x_169) ;  /* 0x0000001000688947 */ /* 0x002fec0003800000 */
.L_x_206:
        /* <DEDUP_REMOVED lines=9> */
.L_x_207:
        /* <DEDUP_REMOVED lines=9> */
.L_x_208:
        /* <DEDUP_REMOVED lines=9> */
.L_x_209:
        /* <DEDUP_REMOVED lines=9> */
.L_x_210:
        /* <DEDUP_REMOVED lines=9> */
.L_x_211:
        /* <DEDUP_REMOVED lines=9> */
.L_x_212:
        /* <DEDUP_REMOVED lines=9> */
.L_x_213:
        /* <DEDUP_REMOVED lines=9> */
.L_x_214:
        /* <DEDUP_REMOVED lines=9> */
.L_x_215:
        /* <DEDUP_REMOVED lines=9> */
.L_x_216:
        /* <DEDUP_REMOVED lines=9> */
.L_x_217:
        /* <DEDUP_REMOVED lines=9> */
.L_x_218:
        /* <DEDUP_REMOVED lines=9> */
.L_x_219:
        /* <DEDUP_REMOVED lines=9> */
.L_x_220:
        /* <DEDUP_REMOVED lines=9> */
.L_x_221:
        /* <DEDUP_REMOVED lines=9> */
.L_x_222:
        /* <DEDUP_REMOVED lines=9> */
.L_x_223:
        /* <DEDUP_REMOVED lines=9> */
.L_x_224:
        /* <DEDUP_REMOVED lines=9> */
.L_x_225:
        /* <DEDUP_REMOVED lines=9> */
.L_x_226:
        /* <DEDUP_REMOVED lines=9> */
.L_x_227:
        /* <DEDUP_REMOVED lines=9> */
.L_x_228:
        /* <DEDUP_REMOVED lines=9> */
.L_x_229:
        /* <DEDUP_REMOVED lines=9> */
.L_x_230:
[----:B------:R-:W1:Y:S01]  /*8740*/  SYNCS.PHASECHK.TRANS64.TRYWAIT P0, [R8+URZ], R5 ;  /* 0x00000005080075a7 */ /* 0x000e62000800017f */
[----:B------:R-:W-:-:S05]  /*8750*/  VIADD R0, R7, 0x1 ;  /* 0x0000000107007836 */ /* 0x000fca0000000000 */
[----:B------:R-:W-:-:S04]  /*8760*/  ISETP.NE.AND P1, PT, R0, 0x1e, PT ;  /* 0x0000001e0000780c */ /* 0x000fc80003f25270 */
[----:B------:R-:W-:Y:S02]  /*8770*/  SEL R3, RZ, 0x1, P1 ;  /* 0x00000001ff037807 */ /* 0x000fe40000800000 */
[----:B------:R-:W-:Y:S02]  /*8780*/  SEL R7, R0, RZ, P1 ;  /* 0x000000ff00077207 */ /* 0x000fe40000800000 */
[----:B0-----:R-:W-:-:S03]  /*8790*/  LOP3.LUT R9, R6, R3, RZ, 0x3c, !PT ;  /* 0x0000000306097212 */ /* 0x001fc600078e3cff */
[----:B------:R-:W-:Y:S01]  /*87a0*/  IMAD R11, R7, 0x8, R2 ;  /* 0x00000008070b7824 */ /* 0x000fe200078e0202 */
[----:B------:R-:W-:Y:S01]  /*87b0*/  SHF.L.U32 R6, R9, 0x1f, RZ ;  /* 0x0000001f09067819 */ /* 0x000fe200000006ff */
[----:B-1----:R-:W-:Y:S06]  /*87c0*/  @!P0 BRA `(.L_x_194) ;  /* 0x0000000800d88947 */ /* 0x002fec0003800000 */
.L_x_231:
[----:B------:R-:W1:Y:S01]  /*87d0*/  SYNCS.PHASECHK.TRANS64.TRYWAIT P0, [R11+URZ], R6 ;  /* 0x000000060b0075a7 */ /* 0x000e62000800017f */
[----:B------:R-:W-:-:S05]  /*87e0*/  VIADD R0, R7, 0x1 ;  /* 0x0000000107007836 */ /* 0x000fca0000000000 */
[----:B------:R-:W-:-:S04]  /*87f0*/  ISETP.NE.AND P1, PT, R0, 0x1e, PT ;  /* 0x0000001e0000780c */ /* 0x000fc80003f25270 */
[----:B------:R-:W-:Y:S02]  /*8800*/  SEL R4, RZ, 0x1, P1 ;  /* 0x00000001ff047807 */ /* 0x000fe40000800000 */
[----:B------:R-:W-:Y:S02]  /*8810*/  SEL R3, R0, RZ, P1 ;  /* 0x000000ff00037207 */ /* 0x000fe40000800000 */
[----:B------:R-:W-:Y:S01]  /*8820*/  LOP3.LUT R0, R9, R4, RZ, 0x3c, !PT ;  /* 0x0000000409007212 */ /* 0x000fe200078e3cff */
[----:B-1----:R-:W-:Y:S06]  /*8830*/  @!P0 BRA `(.L_x_195) ;  /* 0x0000000800d08947 */ /* 0x002fec0003800000 */
.L_x_232:
[----:B------:R-:W-:Y:S01]  /*8840*/  IMAD R3, R3, 0x8, R2 ;  /* 0x0000000803037824 */ /* 0x000fe200078e0202 */
[----:B------:R-:W-:-:S07]  /*8850*/  SHF.L.U32 R0, R0, 0x1f, RZ ;  /* 0x0000001f00007819 */ /* 0x000fce00000006ff */
.L_x_196:
[----:B--2---:R2:W3:Y:S02]  /*8860*/  SYNCS.PHASECHK.TRANS64.TRYWAIT P0, [R3+URZ], R0 ;  /* 0x00000000030075a7 */ /* 0x0044e4000800017f */
[----:B---3--:R-:W-:Y:S05]  /*8870*/  @!P0 NANOSLEEP.SYNCS 0x989680 ;  /* 0x009896800000895d */ /* 0x008fea0003900000 */
[----:B------:R-:W3:Y:S02]  /*8880*/  @!P0 SYNCS.PHASECHK.TRANS64 P0, [R3+URZ], R0 ;  /* 0x00000000030085a7 */ /* 0x000ee4000800007f */
[----:B---3--:R-:W-:Y:S05]  /*8890*/  @!P0 BRA `(.L_x_196) ;  /* 0xfffffffc00f08947 */ /* 0x008fea000383ffff */
.L_x_165:
[----:B------:R-:W-:Y:S05]  /*88a0*/  BSYNC B0 ;  /* 0x0000000000007941 */ /* 0x000fea0003800000 */
.L_x_164:
[----:B------:R-:W-:Y:S05]  /*88b0*/  EXIT ;  /* 0x000000000000794d */ /* 0x000fea0003800000 */
.L_x_22:
[----:B---3--:R3:W4:Y:S02]  /*88c0*/  SYNCS.PHASECHK.TRANS64.TRYWAIT P1, [R3+URZ], R0 ;  /* 0x00000000030075a7 */ /* 0x008724000802017f */
[----:B----4-:R-:W-:Y:S05]  /*88d0*/  @!P1 NANOSLEEP.SYNCS 0x989680 ;  /* 0x009896800000995d */ /* 0x010fea0003900000 */
[----:B------:R-:W4:Y:S02]  /*88e0*/  @!P1 SYNCS.PHASECHK.TRANS64 P1, [R3+URZ], R0 ;  /* 0x00000000030095a7 */ /* 0x000f24000802007f */
[----:B----4-:R-:W-:Y:S05]  /*88f0*/  @!P1 BRA `(.L_x_22) ;  /* 0xfffffffc00f09947 */ /* 0x010fea000383ffff */
[----:B------:R-:W-:Y:S05]  /*8900*/  BRA `(.L_x_21) ;  /* 0xffffff8c00cc7947 */ /* 0x000fea000383ffff */
.L_x_27:
[----:B-1----:R-:W-:-:S04]  /*8910*/  IMAD.U32 R6, RZ, RZ, UR7 ;  /* 0x00000007ff067e24 */ /* 0x002fc8000f8e00ff */
[----:B------:R1:W2:Y:S03]  /*8920*/  SYNCS.PHASECHK.TRANS64.TRYWAIT P1, [R6+URZ], R5 ;  /* 0x00000005060075a7 */ /* 0x0002a6000802017f */
[----:B--2---:R-:W-:Y:S05]  /*8930*/  @!P1 NANOSLEEP.SYNCS 0x989680 ;  /* 0x009896800000995d */ /* 0x004fea0003900000 */
[----:B------:R-:W2:Y:S02]  /*8940*/  @!P1 SYNCS.PHASECHK.TRANS64 P1, [R6+URZ], R5 ;  /* 0x00000005060095a7 */ /* 0x000ea4000802007f */
[----:B--2---:R-:W-:Y:S05]  /*8950*/  @!P1 BRA `(.L_x_27) ;  /* 0xfffffffc00ec9947 */ /* 0x004fea000383ffff */
[----:B------:R-:W-:Y:S05]  /*8960*/  BRA `(.L_x_26) ;  /* 0xffffff9000e47947 */ /* 0x000fea000383ffff */
.L_x_152:
[----:B------:R-:W-:Y:S01]  /*8970*/  BSSY B1, `(.L_x_197) ;  /* 0x0000006000017945 */ /* 0x000fe20003800000 */
[----:B------:R-:W-:-:S07]  /*8980*/  IMAD.MOV.U32 R15, RZ, RZ, -0x1 ;  /* 0xffffffffff0f7424 */ /* 0x000fce00078e00ff */
[----:B------:R-:W-:Y:S05]  /*8990*/  WARPSYNC.COLLECTIVE R15, `(.L_x_198) ;  /* 0x000000000f0c7348 */ /* 0x000fea0003c00000 */
[----:B------:R-:W-:Y:S02]  /*89a0*/  ELECT P6, UR62, PT ;  /* 0x00000000003e782f */ /* 0x000fe400038c0000 */
[----:B------:R-:W-:Y:S01]  /*89b0*/  MOV R14, UR62 ;  /* 0x0000003e000e7c02 */ /* 0x000fe20008000f00 */
[----:B------:R-:W-:Y:S10]  /*89c0*/  ENDCOLLECTIVE ;  /* 0x000000000000791b */ /* 0x000ff40003800000 */
.L_x_198:
[----:B------:R-:W-:Y:S05]  /*89d0*/  BSYNC B1 ;  /* 0x0000000000017941 */ /* 0x000fea0003800000 */
.L_x_197:
[----:B------:R-:W-:Y:S05]  /*89e0*/  BRA `(.L_x_199) ;  /* 0xffffffe000907947 */ /* 0x000fea000383ffff */
.L_x_155:
[----:B0-----:R0:W1:Y:S02]  /*89f0*/  SYNCS.PHASECHK.TRANS64.TRYWAIT P0, [R20+URZ+0xf0], R7 ;  /* 0x0000f007140075a7 */ /* 0x001064000800017f */
[----:B-1----:R-:W-:Y:S05]  /*8a00*/  @!P0 NANOSLEEP.SYNCS 0x989680 ;  /* 0x009896800000895d */ /* 0x002fea0003900000 */
[----:B------:R-:W1:Y:S02]  /*8a10*/  @!P0 SYNCS.PHASECHK.TRANS64 P0, [R20+URZ+0xf0], R7 ;  /* 0x0000f007140085a7 */ /* 0x000e64000800007f */
[----:B-1----:R-:W-:Y:S05]  /*8a20*/  @!P0 BRA `(.L_x_155) ;  /* 0xfffffffc00f08947 */ /* 0x002fea000383ffff */
[----:B------:R-:W-:Y:S05]  /*8a30*/  BRA `(.L_x_200) ;  /* 0xffffffe000cc7947 */ /* 0x000fea000383ffff */
.L_x_163:
[----:B------:R-:W-:Y:S01]  /*8a40*/  BSSY B0, `(.L_x_201) ;  /* 0x0000006000007945 */ /* 0x000fe20003800000 */
[----:B------:R-:W-:-:S07]  /*8a50*/  IMAD.MOV.U32 R15, RZ, RZ, -0x1 ;  /* 0xffffffffff0f7424 */ /* 0x000fce00078e00ff */
[----:B------:R-:W-:Y:S05]  /*8a60*/  WARPSYNC.COLLECTIVE R15, `(.L_x_202) ;  /* 0x000000000f0c7348 */ /* 0x000fea0003c00000 */
[----:B------:R-:W-:Y:S02]  /*8a70*/  ELECT P6, UR62, PT ;  /* 0x00000000003e782f */ /* 0x000fe400038c0000 */
[----:B------:R-:W-:Y:S01]  /*8a80*/  MOV R14, UR62 ;  /* 0x0000003e000e7c02 */ /* 0x000fe20008000f00 */
[----:B------:R-:W-:Y:S10]  /*8a90*/  ENDCOLLECTIVE ;  /* 0x000000000000791b */ /* 0x000ff40003800000 */
.L_x_202:
[----:B------:R-:W-:Y:S05]  /*8aa0*/  BSYNC B0 ;  /* 0x0000000000007941 */ /* 0x000fea0003800000 */
.L_x_201:
[----:B------:R-:W-:Y:S05]  /*8ab0*/  BRA `(.L_x_203) ;  /* 0xffffffec00247947 */ /* 0x000fea000383ffff */
.L_x_167:
[----:B0-----:R0:W1:Y:S02]  /*8ac0*/  SYNCS.PHASECHK.TRANS64.TRYWAIT P0, [R7+URZ], R4 ;  /* 0x00000004070075a7 */ /* 0x001064000800017f */
[----:B-1----:R-:W-:Y:S05]  /*8ad0*/  @!P0 NANOSLEEP.SYNCS 0x989680 ;  /* 0x009896800000895d */ /* 0x002fea0003900000 */
[----:B------:R-:W1:Y:S02]  /*8ae0*/  @!P0 SYNCS.PHASECHK.TRANS64 P0, [R7+URZ], R4 ;  /* 0x00000004070085a7 */ /* 0x000e64000800007f */
[----:B-1----:R-:W-:Y:S05]  /*8af0*/  @!P0 BRA `(.L_x_167) ;  /* 0xfffffffc00f08947 */ /* 0x002fea000383ffff */
[----:B------:R-:W-:Y:S05]  /*8b00*/  BRA `(.L_x_204) ;  /* 0xffffffec00647947 */ /* 0x000fea000383ffff */
.L_x_168:
[----:B0-----:R0:W1:Y:S02]  /*8b10*/  SYNCS.PHASECHK.TRANS64.TRYWAIT P0, [R8+URZ], R5 ;  /* 0x00000005080075a7 */ /* 0x001064000800017f */
[----:B-1----:R-:W-:Y:S05]  /*8b20*/  @!P0 NANOSLEEP.SYNCS 0x989680 ;  /* 0x009896800000895d */ /* 0x002fea0003900000 */
[----:B------:R-:W1:Y:S02]  /*8b30*/  @!P0 SYNCS.PHASECHK.TRANS64 P0, [R8+URZ], R5 ;  /* 0x00000005080085a7 */ /* 0x000e64000800007f */
[----:B-1----:R-:W-:Y:S05]  /*8b40*/  @!P0 BRA `(.L_x_168) ;  /* 0xfffffffc00f08947 */ /* 0x002fea000383ffff */
[----:B------:R-:W-:Y:S05]  /*8b50*/  BRA `(.L_x_205) ;  /* 0xffffffec00747947 */ /* 0x000fea000383ffff */
.L_x_169:
[----:B0-----:R0:W1:Y:S02]  /*8b60*/  SYNCS.PHASECHK.TRANS64.TRYWAIT P0, [R9+URZ], R4 ;  /* 0x00000004090075a7 */ /* 0x001064000800017f */
[----:B-1----:R-:W-:Y:S05]  /*8b70*/  @!P0 NANOSLEEP.SYNCS 0x989680 ;  /* 0x009896800000895d */ /* 0x002fea0003900000 */
[----:B------:R-:W1:Y:S02]  /*8b80*/  @!P0 SYNCS.PHASECHK.TRANS64 P0, [R9+URZ], R4 ;  /* 0x00000004090085a7 */ /* 0x000e64000800007f */
[----:B-1----:R-:W-:Y:S05]  /*8b90*/  @!P0 BRA `(.L_x_169) ;  /* 0xfffffffc00f08947 */ /* 0x002fea000383ffff */
[----:B------:R-:W-:Y:S05]  /*8ba0*/  BRA `(.L_x_206) ;  /* 0xffffffec00847947 */ /* 0x000fea000383ffff */
.L_x_170:
[----:B0-----:R0:W1:Y:S02]  /*8bb0*/  SYNCS.PHASECHK.TRANS64.TRYWAIT P0, [R8+URZ], R5 ;  /* 0x00000005080075a7 */ /* 0x001064000800017f */
[----:B-1----:R-:W-:Y:S05]  /*8bc0*/  @!P0 NANOSLEEP.SYNCS 0x989680 ;  /* 0x009896800000895d */ /* 0x002fea0003900000 */
[----:B------:R-:W1:Y:S02]  /*8bd0*/  @!P0 SYNCS.PHASECHK.TRANS64 P0, [R8+URZ], R5 ;  /* 0x00000005080085a7 */ /* 0x000e64000800007f */
[----:B-1----:R-:W-:Y:S05]  /*8be0*/  @!P0 BRA `(.L_x_170) ;  /* 0xfffffffc00f08947 */ /* 0x002fea000383ffff */
[----:B------:R-:W-:Y:S05]  /*8bf0*/  BRA `(.L_x_207) ;  /* 0xffffffec00947947 */ /* 0x000fea000383ffff */
.L_x_171:
[----:B0-----:R0:W1:Y:S02]  /*8c00*/  SYNCS.PHASECHK.TRANS64.TRYWAIT P0, [R9+URZ], R4 ;  /* 0x00000004090075a7 */ /* 0x001064000800017f */
[----:B-1----:R-:W-:Y:S05]  /*8c10*/  @!P0 NANOSLEEP.SYNCS 0x989680 ;  /* 0x009896800000895d */ /* 0x002fea0003900000 */
[----:B------:R-:W1:Y:S02]  /*8c20*/  @!P0 SYNCS.PHASECHK.TRANS64 P0, [R9+URZ], R4 ;  /* 0x00000004090085a7 */ /* 0x000e64000800007f */
[----:B-1----:R-:W-:Y:S05]  /*8c30*/  @!P0 BRA `(.L_x_171) ;  /* 0xfffffffc00f08947 */ /* 0x002fea000383ffff */
[----:B------:R-:W-:Y:S05]  /*8c40*/  BRA `(.L_x_208) ;  /* 0xffffffec00a47947 */ /* 0x000fea000383ffff */
.L_x_172:
[----:B0-----:R0:W1:Y:S02]  /*8c50*/  SYNCS.PHASECHK.TRANS64.TRYWAIT P0, [R8+URZ], R5 ;  /* 0x00000005080075a7 */ /* 0x001064000800017f */
[----:B-1----:R-:W-:Y:S05]  /*8c60*/  @!P0 NANOSLEEP.SYNCS 0x989680 ;  /* 0x009896800000895d */ /* 0x002fea0003900000 */
[----:B------:R-:W1:Y:S02]  /*8c70*/  @!P0 SYNCS.PHASECHK.TRANS64 P0, [R8+URZ], R5 ;  /* 0x00000005080085a7 */ /* 0x000e64000800007f */
[----:B-1----:R-:W-:Y:S05]  /*8c80*/  @!P0 BRA `(.L_x_172) ;  /* 0xfffffffc00f08947 */ /* 0x002fea000383ffff */
[----:B------:R-:W-:Y:S05]  /*8c90*/  BRA `(.L_x_209) ;  /* 0xffffffec00b47947 */ /* 0x000fea000383ffff */
.L_x_173:
[----:B0-----:R0:W1:Y:S02]  /*8ca0*/  SYNCS.PHASECHK.TRANS64.TRYWAIT P0, [R9+URZ], R4 ;  /* 0x00000004090075a7 */ /* 0x001064000800017f */
[----:B-1----:R-:W-:Y:S05]  /*8cb0*/  @!P0 NANOSLEEP.SYNCS 0x989680 ;  /* 0x009896800000895d */ /* 0x002fea0003900000 */
[----:B------:R-:W1:Y:S02]  /*8cc0*/  @!P0 SYNCS.PHASECHK.TRANS64 P0, [R9+URZ], R4 ;  /* 0x00000004090085a7 */ /* 0x000e64000800007f */
[----:B-1----:R-:W-:Y:S05]  /*8cd0*/  @!P0 BRA `(.L_x_173) ;  /* 0xfffffffc00f08947 */ /* 0x002fea000383ffff */
[----:B------:R-:W-:Y:S05]  /*8ce0*/  BRA `(.L_x_210) ;  /* 0xffffffec00c47947 */ /* 0x000fea000383ffff */
.L_x_174:
[----:B0-----:R0:W1:Y:S02]  /*8cf0*/  SYNCS.PHASECHK.TRANS64.TRYWAIT P0, [R8+URZ], R5 ;  /* 0x00000005080075a7 */ /* 0x001064000800017f */
[----:B-1----:R-:W-:Y:S05]  /*8d00*/  @!P0 NANOSLEEP.SYNCS 0x989680 ;  /* 0x009896800000895d */ /* 0x002fea0003900000 */
[----:B------:R-:W1:Y:S02]  /*8d10*/  @!P0 SYNCS.PHASECHK.TRANS64 P0, [R8+URZ], R5 ;  /* 0x00000005080085a7 */ /* 0x000e64000800007f */
[----:B-1----:R-:W-:Y:S05]  /*8d20*/  @!P0 BRA `(.L_x_174) ;  /* 0xfffffffc00f08947 */ /* 0x002fea000383ffff */
[----:B------:R-:W-:Y:S05]  /*8d30*/  BRA `(.L_x_211) ;  /* 0xffffffec00d47947 */ /* 0x000fea000383ffff */
.L_x_175:
[----:B0-----:R0:W1:Y:S02]  /*8d40*/  SYNCS.PHASECHK.TRANS64.TRYWAIT P0, [R9+URZ], R4 ;  /* 0x00000004090075a7 */ /* 0x001064000800017f */
[----:B-1----:R-:W-:Y:S05]  /*8d50*/  @!P0 NANOSLEEP.SYNCS 0x989680 ;  /* 0x009896800000895d */ /* 0x002fea0003900000 */
[----:B------:R-:W1:Y:S02]  /*8d60*/  @!P0 SYNCS.PHASECHK.TRANS64 P0, [R9+URZ], R4 ;  /* 0x00000004090085a7 */ /* 0x000e64000800007f */
[----:B-1----:R-:W-:Y:S05]  /*8d70*/  @!P0 BRA `(.L_x_175) ;  /* 0xfffffffc00f08947 */ /* 0x002fea000383ffff */
[----:B------:R-:W-:Y:S05]  /*8d80*/  BRA `(.L_x_212) ;  /* 0xffffffec00e47947 */ /* 0x000fea000383ffff */
.L_x_176:
[----:B0-----:R0:W1:Y:S02]  /*8d90*/  SYNCS.PHASECHK.TRANS64.TRYWAIT P0, [R8+URZ], R5 ;  /* 0x00000005080075a7 */ /* 0x001064000800017f */
[----:B-1----:R-:W-:Y:S05]  /*8da0*/  @!P0 NANOSLEEP.SYNCS 0x989680 ;  /* 0x009896800000895d */ /* 0x002fea0003900000 */
[----:B------:R-:W1:Y:S02]  /*8db0*/  @!P0 SYNCS.PHASECHK.TRANS64 P0, [R8+URZ], R5 ;  /* 0x00000005080085a7 */ /* 0x000e64000800007f */
[----:B-1----:R-:W-:Y:S05]  /*8dc0*/  @!P0 BRA `(.L_x_176) ;  /* 0xfffffffc00f08947 */ /* 0x002fea000383ffff */
[----:B------:R-:W-:Y:S05]  /*8dd0*/  BRA `(.L_x_213) ;  /* 0xffffffec00f47947 */ /* 0x000fea000383ffff */
.L_x_177:
[----:B0-----:R0:W1:Y:S02]  /*8de0*/  SYNCS.PHASECHK.TRANS64.TRYWAIT P0, [R9+URZ], R4 ;  /* 0x00000004090075a7 */ /* 0x001064000800017f */
[----:B-1----:R-:W-:Y:S05]  /*8df0*/  @!P0 NANOSLEEP.SYNCS 0x989680 ;  /* 0x009896800000895d */ /* 0x002fea0003900000 */
[----:B------:R-:W1:Y:S02]  /*8e00*/  @!P0 SYNCS.PHASECHK.TRANS64 P0, [R9+URZ], R4 ;  /* 0x00000004090085a7 */ /* 0x000e64000800007f */
[----:B-1----:R-:W-:Y:S05]  /*8e10*/  @!P0 BRA `(.L_x_177) ;  /* 0xfffffffc00f08947 */ /* 0x002fea000383ffff */
[----:B------:R-:W-:Y:S05]  /*8e20*/  BRA `(.L_x_214) ;  /* 0xfffffff000047947 */ /* 0x000fea000383ffff */
.L_x_178:
[----:B0-----:R0:W1:Y:S02]  /*8e30*/  SYNCS.PHASECHK.TRANS64.TRYWAIT P0, [R8+URZ], R5 ;  /* 0x00000005080075a7 */ /* 0x001064000800017f */
[----:B-1----:R-:W-:Y:S05]  /*8e40*/  @!P0 NANOSLEEP.SYNCS 0x989680 ;  /* 0x009896800000895d */ /* 0x002fea0003900000 */
[----:B------:R-:W1:Y:S02]  /*8e50*/  @!P0 SYNCS.PHASECHK.TRANS64 P0, [R8+URZ], R5 ;  /* 0x00000005080085a7 */ /* 0x000e64000800007f */
[----:B-1----:R-:W-:Y:S05]  /*8e60*/  @!P0 BRA `(.L_x_178) ;  /* 0xfffffffc00f08947 */ /* 0x002fea000383ffff */
[----:B------:R-:W-:Y:S05]  /*8e70*/  BRA `(.L_x_215) ;  /* 0xfffffff000147947 */ /* 0x000fea000383ffff */
.L_x_179:
[----:B0-----:R0:W1:Y:S02]  /*8e80*/  SYNCS.PHASECHK.TRANS64.TRYWAIT P0, [R9+URZ], R4 ;  /* 0x00000004090075a7 */ /* 0x001064000800017f */
[----:B-1----:R-:W-:Y:S05]  /*8e90*/  @!P0 NANOSLEEP.SYNCS 0x989680 ;  /* 0x009896800000895d */ /* 0x002fea0003900000 */
[----:B------:R-:W1:Y:S02]  /*8ea0*/  @!P0 SYNCS.PHASECHK.TRANS64 P0, [R9+URZ], R4 ;  /* 0x00000004090085a7 */ /* 0x000e64000800007f */
[----:B-1----:R-:W-:Y:S05]  /*8eb0*/  @!P0 BRA `(.L_x_179) ;  /* 0xfffffffc00f08947 */ /* 0x002fea000383ffff */
[----:B------:R-:W-:Y:S05]  /*8ec0*/  BRA `(.L_x_216) ;  /* 0xfffffff000247947 */ /* 0x000fea000383ffff */
.L_x_180:
[----:B0-----:R0:W1:Y:S02]  /*8ed0*/  SYNCS.PHASECHK.TRANS64.TRYWAIT P0, [R8+URZ], R5 ;  /* 0x00000005080075a7 */ /* 0x001064000800017f */
[----:B-1----:R-:W-:Y:S05]  /*8ee0*/  @!P0 NANOSLEEP.SYNCS 0x989680 ;  /* 0x009896800000895d */ /* 0x002fea0003900000 */
[----:B------:R-:W1:Y:S02]  /*8ef0*/  @!P0 SYNCS.PHASECHK.TRANS64 P0, [R8+URZ], R5 ;  /* 0x00000005080085a7 */ /* 0x000e64000800007f */
[----:B-1----:R-:W-:Y:S05]  /*8f00*/  @!P0 BRA `(.L_x_180) ;  /* 0xfffffffc00f08947 */ /* 0x002fea000383ffff */
[----:B------:R-:W-:Y:S05]  /*8f10*/  BRA `(.L_x_217) ;  /* 0xfffffff000347947 */ /* 0x000fea000383ffff */
.L_x_181:
[----:B0-----:R0:W1:Y:S02]  /*8f20*/  SYNCS.PHASECHK.TRANS64.TRYWAIT P0, [R9+URZ], R4 ;  /* 0x00000004090075a7 */ /* 0x001064000800017f */
[----:B-1----:R-:W-:Y:S05]  /*8f30*/  @!P0 NANOSLEEP.SYNCS 0x989680 ;  /* 0x009896800000895d */ /* 0x002fea0003900000 */
[----:B------:R-:W1:Y:S02]  /*8f40*/  @!P0 SYNCS.PHASECHK.TRANS64 P0, [R9+URZ], R4 ;  /* 0x00000004090085a7 */ /* 0x000e64000800007f */
[----:B-1----:R-:W-:Y:S05]  /*8f50*/  @!P0 BRA `(.L_x_181) ;  /* 0xfffffffc00f08947 */ /* 0x002fea000383ffff */
[----:B------:R-:W-:Y:S05]  /*8f60*/  BRA `(.L_x_218) ;  /* 0xfffffff000447947 */ /* 0x000fea000383ffff */
.L_x_182:
[----:B0-----:R0:W1:Y:S02]  /*8f70*/  SYNCS.PHASECHK.TRANS64.TRYWAIT P0, [R8+URZ], R5 ;  /* 0x00000005080075a7 */ /* 0x001064000800017f */
[----:B-1----:R-:W-:Y:S05]  /*8f80*/  @!P0 NANOSLEEP.SYNCS 0x989680 ;  /* 0x009896800000895d */ /* 0x002fea0003900000 */
[----:B------:R-:W1:Y:S02]  /*8f90*/  @!P0 SYNCS.PHASECHK.TRANS64 P0, [R8+URZ], R5 ;  /* 0x00000005080085a7 */ /* 0x000e64000800007f */
[----:B-1----:R-:W-:Y:S05]  /*8fa0*/  @!P0 BRA `(.L_x_182) ;  /* 0xfffffffc00f08947 */ /* 0x002fea000383ffff */
[----:B------:R-:W-:Y:S05]  /*8fb0*/  BRA `(.L_x_219) ;  /* 0xfffffff000547947 */ /* 0x000fea000383ffff */
.L_x_183:
[----:B0-----:R0:W1:Y:S02]  /*8fc0*/  SYNCS.PHASECHK.TRANS64.TRYWAIT P0, [R9+URZ], R4 ;  /* 0x00000004090075a7 */ /* 0x001064000800017f */
[----:B-1----:R-:W-:Y:S05]  /*8fd0*/  @!P0 NANOSLEEP.SYNCS 0x989680 ;  /* 0x009896800000895d */ /* 0x002fea0003900000 */
[----:B------:R-:W1:Y:S02]  /*8fe0*/  @!P0 SYNCS.PHASECHK.TRANS64 P0, [R9+URZ], R4 ;  /* 0x00000004090085a7 */ /* 0x000e64000800007f */
[----:B-1----:R-:W-:Y:S05]  /*8ff0*/  @!P0 BRA `(.L_x_183) ;  /* 0xfffffffc00f08947 */ /* 0x002fea000383ffff */
[----:B------:R-:W-:Y:S05]  /*9000*/  BRA `(.L_x_220) ;  /* 0xfffffff000647947 */ /* 0x000fea000383ffff */
.L_x_184:
[----:B0-----:R0:W1:Y:S02]  /*9010*/  SYNCS.PHASECHK.TRANS64.TRYWAIT P0, [R8+URZ], R5 ;  /* 0x00000005080075a7 */ /* 0x001064000800017f */
[----:B-1----:R-:W-:Y:S05]  /*9020*/  @!P0 NANOSLEEP.SYNCS 0x989680 ;  /* 0x009896800000895d */ /* 0x002fea0003900000 */
[----:B------:R-:W1:Y:S02]  /*9030*/  @!P0 SYNCS.PHASECHK.TRANS64 P0, [R8+URZ], R5 ;  /* 0x00000005080085a7 */ /* 0x000e64000800007f */
[----:B-1----:R-:W-:Y:S05]  /*9040*/  @!P0 BRA `(.L_x_184) ;  /* 0xfffffffc00f08947 */ /* 0x002fea000383ffff */
[----:B------:R-:W-:Y:S05]  /*9050*/  BRA `(.L_x_221) ;  /* 0xfffffff000747947 */ /* 0x000fea000383ffff */
.L_x_185:
[----:B0-----:R0:W1:Y:S02]  /*9060*/  SYNCS.PHASECHK.TRANS64.TRYWAIT P0, [R9+URZ], R4 ;  /* 0x00000004090075a7 */ /* 0x001064000800017f */
[----:B-1----:R-:W-:Y:S05]  /*9070*/  @!P0 NANOSLEEP.SYNCS 0x989680 ;  /* 0x009896800000895d */ /* 0x002fea0003900000 */
[----:B------:R-:W1:Y:S02]  /*9080*/  @!P0 SYNCS.PHASECHK.TRANS64 P0, [R9+URZ], R4 ;  /* 0x00000004090085a7 */ /* 0x000e64000800007f */
[----:B-1----:R-:W-:Y:S05]  /*9090*/  @!P0 BRA `(.L_x_185) ;  /* 0xfffffffc00f08947 */ /* 0x002fea000383ffff */
[----:B------:R-:W-:Y:S05]  /*90a0*/  BRA `(.L_x_222) ;  /* 0xfffffff000847947 */ /* 0x000fea000383ffff */
.L_x_186:
[----:B0-----:R0:W1:Y:S02]  /*90b0*/  SYNCS.PHASECHK.TRANS64.TRYWAIT P0, [R8+URZ], R5 ;  /* 0x00000005080075a7 */ /* 0x001064000800017f */
[----:B-1----:R-:W-:Y:S05]  /*90c0*/  @!P0 NANOSLEEP.SYNCS 0x989680 ;  /* 0x009896800000895d */ /* 0x002fea0003900000 */
[----:B------:R-:W1:Y:S02]  /*90d0*/  @!P0 SYNCS.PHASECHK.TRANS64 P0, [R8+URZ], R5 ;  /* 0x00000005080085a7 */ /* 0x000e64000800007f */
[----:B-1----:R-:W-:Y:S05]  /*90e0*/  @!P0 BRA `(.L_x_186) ;  /* 0xfffffffc00f08947 */ /* 0x002fea000383ffff */
[----:B------:R-:W-:Y:S05]  /*90f0*/  BRA `(.L_x_223) ;  /* 0xfffffff000947947 */ /* 0x000fea000383ffff */
.L_x_187:
[----:B0-----:R0:W1:Y:S02]  /*9100*/  SYNCS.PHASECHK.TRANS64.TRYWAIT P0, [R9+URZ], R4 ;  /* 0x00000004090075a7 */ /* 0x001064000800017f */
[----:B-1----:R-:W-:Y:S05]  /*9110*/  @!P0 NANOSLEEP.SYNCS 0x989680 ;  /* 0x009896800000895d */ /* 0x002fea0003900000 */
[----:B------:R-:W1:Y:S02]  /*9120*/  @!P0 SYNCS.PHASECHK.TRANS64 P0, [R9+URZ], R4 ;  /* 0x00000004090085a7 */ /* 0x000e64000800007f */
[----:B-1----:R-:W-:Y:S05]  /*9130*/  @!P0 BRA `(.L_x_187) ;  /* 0xfffffffc00f08947 */ /* 0x002fea000383ffff */
[----:B------:R-:W-:Y:S05]  /*9140*/  BRA `(.L_x_224) ;  /* 0xfffffff000a47947 */ /* 0x000fea000383ffff */
.L_x_188:
[----:B0-----:R0:W1:Y:S02]  /*9150*/  SYNCS.PHASECHK.TRANS64.TRYWAIT P0, [R8+URZ], R5 ;  /* 0x00000005080075a7 */ /* 0x001064000800017f */
[----:B-1----:R-:W-:Y:S05]  /*9160*/  @!P0 NANOSLEEP.SYNCS 0x989680 ;  /* 0x009896800000895d */ /* 0x002fea0003900000 */
[----:B------:R-:W1:Y:S02]  /*9170*/  @!P0 SYNCS.PHASECHK.TRANS64 P0, [R8+URZ], R5 ;  /* 0x00000005080085a7 */ /* 0x000e64000800007f */
[----:B-1----:R-:W-:Y:S05]  /*9180*/  @!P0 BRA `(.L_x_188) ;  /* 0xfffffffc00f08947 */ /* 0x002fea000383ffff */
[----:B------:R-:W-:Y:S05]  /*9190*/  BRA `(.L_x_225) ;  /* 0xfffffff000b47947 */ /* 0x000fea000383ffff */
.L_x_189:
[----:B0-----:R0:W1:Y:S02]  /*91a0*/  SYNCS.PHASECHK.TRANS64.TRYWAIT P0, [R9+URZ], R4 ;  /* 0x00000004090075a7 */ /* 0x001064000800017f */
[----:B-1----:R-:W-:Y:S05]  /*91b0*/  @!P0 NANOSLEEP.SYNCS 0x989680 ;  /* 0x009896800000895d */ /* 0x002fea0003900000 */
[----:B------:R-:W1:Y:S02]  /*91c0*/  @!P0 SYNCS.PHASECHK.TRANS64 P0, [R9+URZ], R4 ;  /* 0x00000004090085a7 */ /* 0x000e64000800007f */
[----:B-1----:R-:W-:Y:S05]  /*91d0*/  @!P0 BRA `(.L_x_189) ;  /* 0xfffffffc00f08947 */ /* 0x002fea000383ffff */
[----:B------:R-:W-:Y:S05]  /*91e0*/  BRA `(.L_x_226) ;  /* 0xfffffff000c47947 */ /* 0x000fea000383ffff */
.L_x_190:
[----:B0-----:R0:W1:Y:S02]  /*91f0*/  SYNCS.PHASECHK.TRANS64.TRYWAIT P0, [R8+URZ], R5 ;  /* 0x00000005080075a7 */ /* 0x001064000800017f */
[----:B-1----:R-:W-:Y:S05]  /*9200*/  @!P0 NANOSLEEP.SYNCS 0x989680 ;  /* 0x009896800000895d */ /* 0x002fea0003900000 */
[----:B------:R-:W1:Y:S02]  /*9210*/  @!P0 SYNCS.PHASECHK.TRANS64 P0, [R8+URZ], R5 ;  /* 0x00000005080085a7 */ /* 0x000e64000800007f */
[----:B-1----:R-:W-:Y:S05]  /*9220*/  @!P0 BRA `(.L_x_190) ;  /* 0xfffffffc00f08947 */ /* 0x002fea000383ffff */
[----:B------:R-:W-:Y:S05]  /*9230*/  BRA `(.L_x_227) ;  /* 0xfffffff000d47947 */ /* 0x000fea000383ffff */
.L_x_191:
[----:B0-----:R0:W1:Y:S02]  /*9240*/  SYNCS.PHASECHK.TRANS64.TRYWAIT P0, [R9+URZ], R4 ;  /* 0x00000004090075a7 */ /* 0x001064000800017f */
[----:B-1----:R-:W-:Y:S05]  /*9250*/  @!P0 NANOSLEEP.SYNCS 0x989680 ;  /* 0x009896800000895d */ /* 0x002fea0003900000 */
[----:B------:R-:W1:Y:S02]  /*9260*/  @!P0 SYNCS.PHASECHK.TRANS64 P0, [R9+URZ], R4 ;  /* 0x00000004090085a7 */ /* 0x000e64000800007f */
[----:B-1----:R-:W-:Y:S05]  /*9270*/  @!P0 BRA `(.L_x_191) ;  /* 0xfffffffc00f08947 */ /* 0x002fea000383ffff */
[----:B------:R-:W-:Y:S05]  /*9280*/  BRA `(.L_x_228) ;  /* 0xfffffff000e47947 */ /* 0x000fea000383ffff */
.L_x_192:
[----:B0-----:R0:W1:Y:S02]  /*9290*/  SYNCS.PHASECHK.TRANS64.TRYWAIT P0, [R8+URZ], R5 ;  /* 0x00000005080075a7 */ /* 0x001064000800017f */
[----:B-1----:R-:W-:Y:S05]  /*92a0*/  @!P0 NANOSLEEP.SYNCS 0x989680 ;  /* 0x009896800000895d */ /* 0x002fea0003900000 */
[----:B------:R-:W1:Y:S02]  /*92b0*/  @!P0 SYNCS.PHASECHK.TRANS64 P0, [R8+URZ], R5 ;  /* 0x00000005080085a7 */ /* 0x000e64000800007f */
[----:B-1----:R-:W-:Y:S05]  /*92c0*/  @!P0 BRA `(.L_x_192) ;  /* 0xfffffffc00f08947 */ /* 0x002fea000383ffff */
[----:B------:R-:W-:Y:S05]  /*92d0*/  BRA `(.L_x_229) ;  /* 0xfffffff000f47947 */ /* 0x000fea000383ffff */
.L_x_193:
[----:B0-----:R0:W1:Y:S02]  /*92e0*/  SYNCS.PHASECHK.TRANS64.TRYWAIT P0, [R9+URZ], R4 ;  /* 0x00000004090075a7 */ /* 0x001064000800017f */
[----:B-1----:R-:W-:Y:S05]  /*92f0*/  @!P0 NANOSLEEP.SYNCS 0x989680 ;  /* 0x009896800000895d */ /* 0x002fea0003900000 */
[----:B------:R-:W1:Y:S02]  /*9300*/  @!P0 SYNCS.PHASECHK.TRANS64 P0, [R9+URZ], R4 ;  /* 0x00000004090085a7 */ /* 0x000e64000800007f */
[----:B-1----:R-:W-:Y:S05]  /*9310*/  @!P0 BRA `(.L_x_193) ;  /* 0xfffffffc00f08947 */ /* 0x002fea000383ffff */
[----:B------:R-:W-:Y:S05]  /*9320*/  BRA `(.L_x_230) ;  /* 0xfffffff400047947 */ /* 0x000fea000383ffff */
.L_x_194:
[----:B0-----:R0:W1:Y:S02]  /*9330*/  SYNCS.PHASECHK.TRANS64.TRYWAIT P0, [R8+URZ], R5 ;  /* 0x00000005080075a7 */ /* 0x001064000800017f */
[----:B-1----:R-:W-:Y:S05]  /*9340*/  @!P0 NANOSLEEP.SYNCS 0x989680 ;  /* 0x009896800000895d */ /* 0x002fea0003900000 */
[----:B------:R-:W1:Y:S02]  /*9350*/  @!P0 SYNCS.PHASECHK.TRANS64 P0, [R8+URZ], R5 ;  /* 0x00000005080085a7 */ /* 0x000e64000800007f */
[----:B-1----:R-:W-:Y:S05]  /*9360*/  @!P0 BRA `(.L_x_194) ;  /* 0xfffffffc00f08947 */ /* 0x002fea000383ffff */
[----:B------:R-:W-:Y:S05]  /*9370*/  BRA `(.L_x_231) ;  /* 0xfffffff400147947 */ /* 0x000fea000383ffff */
.L_x_195:
[----:B-1----:R1:W2:Y:S02]  /*9380*/  SYNCS.PHASECHK.TRANS64.TRYWAIT P0, [R11+URZ], R6 ;  /* 0x000000060b0075a7 */ /* 0x0022a4000800017f */
[----:B--2---:R-:W-:Y:S05]  /*9390*/  @!P0 NANOSLEEP.SYNCS 0x989680 ;  /* 0x009896800000895d */ /* 0x004fea0003900000 */
[----:B------:R-:W2:Y:S02]  /*93a0*/  @!P0 SYNCS.PHASECHK.TRANS64 P0, [R11+URZ], R6 ;  /* 0x000000060b0085a7 */ /* 0x000ea4000800007f */
[----:B--2---:R-:W-:Y:S05]  /*93b0*/  @!P0 BRA `(.L_x_195) ;  /* 0xfffffffc00f08947 */ /* 0x004fea000383ffff */
[----:B------:R-:W-:Y:S05]  /*93c0*/  BRA `(.L_x_232) ;  /* 0xfffffff4001c7947 */ /* 0x000fea000383ffff */
.L_x_233:
[----:B------:R-:W-:-:S00]  /*93d0*/  BRA `(.L_x_233) ;  /* 0xfffffffc00fc7947 */ /* 0x000fc0000383ffff */
[----:B------:R-:W-:-:S00]  /*93e0*/  NOP ;  /* 0x0000000000007918 */ /* 0x000fc00000000000 */
        /* <DEDUP_REMOVED lines=9> */
.L_x_234:


//--------------------- .nv.global.init           --------------------------
	.section	.nv.global.init,"aw",@progbits
.nv.global.init:
	.type		$str$22,@object
	.size		$str$22,($str$23 - $str$22)
$str$22:
        /*0000*/ 	.byte	0x6b, 0x5f, 0x74, 0x69, 0x6c, 0x65, 0x5f, 0x63, 0x6f, 0x75, 0x6e, 0x74, 0x20, 0x3e, 0x3d, 0x20
        /*0010*/ 	.byte	0x31, 0x00
	.type		$str$23,@object
	.size		$str$23,(__unnamed_1 - $str$23)
$str$23:
        /*0012*/ 	.byte	0x2f, 0x74, 0x6d, 0x70, 0x2f, 0x63, 0x75, 0x74, 0x6c, 0x61, 0x73, 0x73, 0x5f, 0x73, 0x77, 0x65
        /*0022*/ 	.byte	0x65, 0x70, 0x5f, 0x73, 0x72, 0x63, 0x2f, 0x69, 0x6e, 0x63, 0x6c, 0x75, 0x64, 0x65, 0x2f, 0x63
        /*0032*/ 	.byte	0x75, 0x74, 0x6c, 0x61, 0x73, 0x73, 0x2f, 0x67, 0x65, 0x6d, 0x6d, 0x2f, 0x63, 0x6f, 0x6c, 0x6c
        /*0042*/ 	.byte	0x65, 0x63, 0x74, 0x69, 0x76, 0x65, 0x2f, 0x73, 0x6d, 0x39, 0x30, 0x5f, 0x6d, 0x6d, 0x61, 0x5f
        /*0052*/ 	.byte	0x74, 0x6d, 0x61, 0x5f, 0x67, 0x6d, 0x6d, 0x61, 0x5f, 0x73, 0x73, 0x5f, 0x77, 0x61, 0x72, 0x70
        /*0062*/ 	.byte	0x73, 0x70, 0x65, 0x63, 0x69, 0x61, 0x6c, 0x69, 0x7a, 0x65, 0x64, 0x2e, 0x68, 0x70, 0x70, 0x00
	.type		__unnamed_1,@object
	.size		__unnamed_1,(.L_0 - __unnamed_1)
__unnamed_1:
        /*0072*/ 	.byte	0x76, 0x6f, 0x69, 0x64, 0x20, 0x63, 0x75, 0x74, 0x6c, 0x61, 0x73, 0x73, 0x3a, 0x3a, 0x67, 0x65
        /* <DEDUP_REMOVED lines=180> */
        /*0bc2*/ 	.byte	0x74, 0x79, 0x5d, 0x00
.L_0:


//--------------------- .nv.shared._ZN7cutlass13device_kernelINS_4gemm6kernel13GemmUniversalIN4cute5tupleIJiiiiEEENS1_10collective13CollectiveMmaINS1_34MainloopSm90TmaGmmaWarpSpecializedILi30ENS5_IJNS4_1CILi2EEENSA_ILi1EEESC_EEENS1_35KernelTmaWarpSpecializedCooperativeEEENS5_IJNSA_ILi128EEENSA_ILi112EEENSA_ILi16EEEEEENS_6half_tENS5_IJlSC_lEEESK_SL_NS4_8TiledMMAINS4_8MMA_AtomIJNS4_4SM904GMMA25MMA_64x16x16_F32F16F16_SSILNSP_5MajorE0ELSR_0ELNSP_7ScaleInE1ELSS_1EEEEEENS4_6LayoutISD_NS5_IJSC_NSA_ILi0EEESW_EEEEENS5_IJNS4_10UnderscoreESZ_SZ_EEEEENS4_13SM90_TMA_LOADENS4_14ComposedLayoutINS4_7SwizzleILi1ELi4ELi3EEENS4_18smem_ptr_flag_bitsILi16EEENSV_INS5_IJNSA_ILi8EEESI_EEENS5_IJSI_SC_EEEEEEEvNS4_8identityENS4_23SM90_TMA_LOAD_MULTICASTES1C_vS1D_EENS_8epilogue10collective6detail29Sm90TmaWarpSpecializedAdapterINS1H_15DefaultEpilogueISK_SL_SL_NS1G_6thread17LinearCombinationISK_Li1EffLNS1L_9ScaleType4KindE0ELNS_15FloatRoundStyleE2ESK_EENS1_15EpilogueDefaultEEEEEvvEEEEvNT_6ParamsE --------------------------
	.section	.nv.shared._ZN7cutlass13device_kernelINS_4gemm6kernel13GemmUniversalIN4cute5tupleIJiiiiEEENS1_10collective13CollectiveMmaINS1_34MainloopSm90TmaGmmaWarpSpecializedILi30ENS5_IJNS4_1CILi2EEENSA_ILi1EEESC_EEENS1_35KernelTmaWarpSpecializedCooperativeEEENS5_IJNSA_ILi128EEENSA_ILi112EEENSA_ILi16EEEEEENS_6half_tENS5_IJlSC_lEEESK_SL_NS4_8TiledMMAINS4_8MMA_AtomIJNS4_4SM904GMMA25MMA_64x16x16_F32F16F16_SSILNSP_5MajorE0ELSR_0ELNSP_7ScaleInE1ELSS_1EEEEEENS4_6LayoutISD_NS5_IJSC_NSA_ILi0EEESW_EEEEENS5_IJNS4_10UnderscoreESZ_SZ_EEEEENS4_13SM90_TMA_LOADENS4_14ComposedLayoutINS4_7SwizzleILi1ELi4ELi3EEENS4_18smem_ptr_flag_bitsILi16EEENSV_INS5_IJNSA_ILi8EEESI_EEENS5_IJSI_SC_EEEEEEEvNS4_8identityENS4_23SM90_TMA_LOAD_MULTICASTES1C_vS1D_EENS_8epilogue10collective6detail29Sm90TmaWarpSpecializedAdapterINS1H_15DefaultEpilogueISK_SL_SL_NS1G_6thread17LinearCombinationISK_Li1EffLNS1L_9ScaleType4KindE0ELNS_15FloatRoundStyleE2ESK_EENS1_15EpilogueDefaultEEEEEvvEEEEvNT_6ParamsE,"aw",@nobits
	.sectionflags	@""
	.align	16
	.zero		1024


//--------------------- .nv.shared.reserved.0     --------------------------
	.section	.nv.shared.reserved.0,"aw",@nobits
	.weak		__nv_reservedSMEM_offset_0_alias
	.size		__nv_reservedSMEM_offset_0_alias, 0, 0
	.other		__nv_reservedSMEM_offset_0_alias,@"STO_CUDA_RESERVED_SHARED STV_DEFAULT"
__nv_reservedSMEM_offset_0_alias:
	.zero		0


//--------------------- .nv.global                --------------------------
	.section	.nv.global,"aw",@nobits
.nv.global:
	.type		_ZN40_INTERNAL_50433e39_4_k_cu_ab22788b_140614cute1_E,@object
	.size		_ZN40_INTERNAL_50433e39_4_k_cu_ab22788b_140614cute1_E,(_ZN40_INTERNAL_50433e39_4_k_cu_ab22788b_140614cuda3std3__45__cpo6cbeginE - _ZN40_INTERNAL_50433e39_4_k_cu_ab22788b_140614cute1_E)
_ZN40_INTERNAL_50433e39_4_k_cu_ab22788b_140614cute1_E:
	.zero		1
	.type		_ZN40_INTERNAL_50433e39_4_k_cu_ab22788b_140614cuda3std3__45__cpo6cbeginE,@object
	.size		_ZN40_INTERNAL_50433e39_4_k_cu_ab22788b_140614cuda3std3__45__cpo6cbeginE,(_ZN40_INTERNAL_50433e39_4_k_cu_ab22788b_140614cuda3std3__48in_placeE - _ZN40_INTERNAL_50433e39_4_k_cu_ab22788b_140614cuda3std3__45__cpo6cbeginE)
_ZN40_INTERNAL_50433e39_4_k_cu_ab22788b_140614cuda3std3__45__cpo6cbeginE:
	.zero		1
	.type		_ZN40_INTERNAL_50433e39_4_k_cu_ab22788b_140614cuda3std3__48in_placeE,@object
	.size		_ZN40_INTERNAL_50433e39_4_k_cu_ab22788b_140614cuda3std3__48in_placeE,(_ZN40_INTERNAL_50433e39_4_k_cu_ab22788b_140614cuda3std6ranges3__45__cpo9iter_moveE - _ZN40_INTERNAL_50433e39_4_k_cu_ab22788b_140614cuda3std3__48in_placeE)
_ZN40_INTERNAL_50433e39_4_k_cu_ab22788b_140614cuda3std3__48in_placeE:
	.zero		1
	.type		_ZN40_INTERNAL_50433e39_4_k_cu_ab22788b_140614cuda3std6ranges3__45__cpo9iter_moveE,@object
	.size		_ZN40_INTERNAL_50433e39_4_k_cu_ab22788b_140614cuda3std6ranges3__45__cpo9iter_moveE,(_ZN40_INTERNAL_50433e39_4_k_cu_ab22788b_140614cuda3std3__45__cpo5beginE - _ZN40_INTERNAL_50433e39_4_k_cu_ab22788b_140614cuda3std6ranges3__45__cpo9iter_moveE)
_ZN40_INTERNAL_50433e39_4_k_cu_ab22788b_140614cuda3std6ranges3__45__cpo9iter_moveE:
	.zero		1
	.type		_ZN40_INTERNAL_50433e39_4_k_cu_ab22788b_140614cuda3std3__45__cpo5beginE,@object
	.size		_ZN40_INTERNAL_50433e39_4_k_cu_ab22788b_140614cuda3std3__45__cpo5beginE,(_ZN40_INTERNAL_50433e39_4_k_cu_ab22788b_140614cuda3std3__442_GLOBAL__N__50433e39_4_k_cu_ab22788b_140616ignoreE - _ZN40_INTERNAL_50433e39_4_k_cu_ab22788b_140614cuda3std3__45__cpo5beginE)
_ZN40_INTERNAL_50433e39_4_k_cu_ab22788b_140614cuda3std3__45__cpo5beginE:
	.zero		1
	.type		_ZN40_INTERNAL_50433e39_4_k_cu_ab22788b_140614cuda3std3__442_GLOBAL__N__50433e39_4_k_cu_ab22788b_140616ignoreE,@object
	.size		_ZN40_INTERNAL_50433e39_4_k_cu_ab22788b_140614cuda3std3__442_GLOBAL__N__50433e39_4_k_cu_ab22788b_140616ignoreE,(_ZN40_INTERNAL_50433e39_4_k_cu_ab22788b_140614cute7productE - _ZN40_INTERNAL_50433e39_4_k_cu_ab22788b_140614cuda3std3__442_GLOBAL__N__50433e39_4_k_cu_ab22788b_140616ignoreE)
_ZN40_INTERNAL_50433e39_4_k_cu_ab22788b_140614cuda3std3__442_GLOBAL__N__50433e39_4_k_cu_ab22788b_140616ignoreE:
	.zero		1
	.type		_ZN40_INTERNAL_50433e39_4_k_cu_ab22788b_140614cute7productE,@object
	.size		_ZN40_INTERNAL_50433e39_4_k_cu_ab22788b_140614cute7productE,(_ZN40_INTERNAL_50433e39_4_k_cu_ab22788b_140614cuda3std3__45__cpo3endE - _ZN40_INTERNAL_50433e39_4_k_cu_ab22788b_140614cute7productE)
_ZN40_INTERNAL_50433e39_4_k_cu_ab22788b_140614cute7productE:
	.zero		1
	.type		_ZN40_INTERNAL_50433e39_4_k_cu_ab22788b_140614cuda3std3__45__cpo3endE,@object
	.size		_ZN40_INTERNAL_50433e39_4_k_cu_ab22788b_140614cuda3std3__45__cpo3endE,(_ZN40_INTERNAL_50433e39_4_k_cu_ab22788b_140614cuda3std3__419piecewise_constructE - _ZN40_INTERNAL_50433e39_4_k_cu_ab22788b_140614cuda3std3__45__cpo3endE)
_ZN40_INTERNAL_50433e39_4_k_cu_ab22788b_140614cuda3std3__45__cpo3endE:
	.zero		1
	.type		_ZN40_INTERNAL_50433e39_4_k_cu_ab22788b_140614cuda3std3__419piecewise_constructE,@object
	.size		_ZN40_INTERNAL_50433e39_4_k_cu_ab22788b_140614cuda3std3__419piecewise_constructE,(_ZN40_INTERNAL_50433e39_4_k_cu_ab22788b_140614cuda3std3__45__cpo4cendE - _ZN40_INTERNAL_50433e39_4_k_cu_ab22788b_140614cuda3std3__419piecewise_constructE)
_ZN40_INTERNAL_50433e39_4_k_cu_ab22788b_140614cuda3std3__419piecewise_constructE:
	.zero		1
	.type		_ZN40_INTERNAL_50433e39_4_k_cu_ab22788b_140614cuda3std3__45__cpo4cendE,@object
	.size		_ZN40_INTERNAL_50433e39_4_k_cu_ab22788b_140614cuda3std3__45__cpo4cendE,(_ZN40_INTERNAL_50433e39_4_k_cu_ab22788b_140614cuda3std6ranges3__45__cpo4swapE - _ZN40_INTERNAL_50433e39_4_k_cu_ab22788b_140614cuda3std3__45__cpo4cendE)
_ZN40_INTERNAL_50433e39_4_k_cu_ab22788b_140614cuda3std3__45__cpo4cendE:
	.zero		1
	.type		_ZN40_INTERNAL_50433e39_4_k_cu_ab22788b_140614cuda3std6ranges3__45__cpo4swapE,@object
	.size		_ZN40_INTERNAL_50433e39_4_k_cu_ab22788b_140614cuda3std6ranges3__45__cpo4swapE,(.L_8 - _ZN40_INTERNAL_50433e39_4_k_cu_ab22788b_140614cuda3std6ranges3__45__cpo4swapE)
_ZN40_INTERNAL_50433e39_4_k_cu_ab22788b_140614cuda3std6ranges3__45__cpo4swapE:
	.zero		1
.L_8:


//--------------------- .nv.constant0._ZN7cutlass13device_kernelINS_4gemm6kernel13GemmUniversalIN4cute5tupleIJiiiiEEENS1_10collective13CollectiveMmaINS1_34MainloopSm90TmaGmmaWarpSpecializedILi30ENS5_IJNS4_1CILi2EEENSA_ILi1EEESC_EEENS1_35KernelTmaWarpSpecializedCooperativeEEENS5_IJNSA_ILi128EEENSA_ILi112EEENSA_ILi16EEEEEENS_6half_tENS5_IJlSC_lEEESK_SL_NS4_8TiledMMAINS4_8MMA_AtomIJNS4_4SM904GMMA25MMA_64x16x16_F32F16F16_SSILNSP_5MajorE0ELSR_0ELNSP_7ScaleInE1ELSS_1EEEEEENS4_6LayoutISD_NS5_IJSC_NSA_ILi0EEESW_EEEEENS5_IJNS4_10UnderscoreESZ_SZ_EEEEENS4_13SM90_TMA_LOADENS4_14ComposedLayoutINS4_7SwizzleILi1ELi4ELi3EEENS4_18smem_ptr_flag_bitsILi16EEENSV_INS5_IJNSA_ILi8EEESI_EEENS5_IJSI_SC_EEEEEEEvNS4_8identityENS4_23SM90_TMA_LOAD_MULTICASTES1C_vS1D_EENS_8epilogue10collective6detail29Sm90TmaWarpSpecializedAdapterINS1H_15DefaultEpilogueISK_SL_SL_NS1G_6thread17LinearCombinationISK_Li1EffLNS1L_9ScaleType4KindE0ELNS_15FloatRoundStyleE2ESK_EENS1_15EpilogueDefaultEEEEEvvEEEEvNT_6ParamsE --------------------------
	.section	.nv.constant0._ZN7cutlass13device_kernelINS_4gemm6kernel13GemmUniversalIN4cute5tupleIJiiiiEEENS1_10collective13CollectiveMmaINS1_34MainloopSm90TmaGmmaWarpSpecializedILi30ENS5_IJNS4_1CILi2EEENSA_ILi1EEESC_EEENS1_35KernelTmaWarpSpecializedCooperativeEEENS5_IJNSA_ILi128EEENSA_ILi112EEENSA_ILi16EEEEEENS_6half_tENS5_IJlSC_lEEESK_SL_NS4_8TiledMMAINS4_8MMA_AtomIJNS4_4SM904GMMA25MMA_64x16x16_F32F16F16_SSILNSP_5MajorE0ELSR_0ELNSP_7ScaleInE1ELSS_1EEEEEENS4_6LayoutISD_NS5_IJSC_NSA_ILi0EEESW_EEEEENS5_IJNS4_10UnderscoreESZ_SZ_EEEEENS4_13SM90_TMA_LOADENS4_14ComposedLayoutINS4_7SwizzleILi1ELi4ELi3EEENS4_18smem_ptr_flag_bitsILi16EEENSV_INS5_IJNSA_ILi8EEESI_EEENS5_IJSI_SC_EEEEEEEvNS4_8identityENS4_23SM90_TMA_LOAD_MULTICASTES1C_vS1D_EENS_8epilogue10collective6detail29Sm90TmaWarpSpecializedAdapterINS1H_15DefaultEpilogueISK_SL_SL_NS1G_6thread17LinearCombinationISK_Li1EffLNS1L_9ScaleType4KindE0ELNS_15FloatRoundStyleE2ESK_EENS1_15EpilogueDefaultEEEEEvvEEEEvNT_6ParamsE,"a",@progbits
	.sectionflags	@""
	.align	4
.nv.constant0._ZN7cutlass13device_kernelINS_4gemm6kernel13GemmUniversalIN4cute5tupleIJiiiiEEENS1_10collective13CollectiveMmaINS1_34MainloopSm90TmaGmmaWarpSpecializedILi30ENS5_IJNS4_1CILi2EEENSA_ILi1EEESC_EEENS1_35KernelTmaWarpSpecializedCooperativeEEENS5_IJNSA_ILi128EEENSA_ILi112EEENSA_ILi16EEEEEENS_6half_tENS5_IJlSC_lEEESK_SL_NS4_8TiledMMAINS4_8MMA_AtomIJNS4_4SM904GMMA25MMA_64x16x16_F32F16F16_SSILNSP_5MajorE0ELSR_0ELNSP_7ScaleInE1ELSS_1EEEEEENS4_6LayoutISD_NS5_IJSC_NSA_ILi0EEESW_EEEEENS5_IJNS4_10UnderscoreESZ_SZ_EEEEENS4_13SM90_TMA_LOADENS4_14ComposedLayoutINS4_7SwizzleILi1ELi4ELi3EEENS4_18smem_ptr_flag_bitsILi16EEENSV_INS5_IJNSA_ILi8EEESI_EEENS5_IJSI_SC_EEEEEEEvNS4_8identityENS4_23SM90_TMA_LOAD_MULTICASTES1C_vS1D_EENS_8epilogue10collective6detail29Sm90TmaWarpSpecializedAdapterINS1H_15DefaultEpilogueISK_SL_SL_NS1G_6thread17LinearCombinationISK_Li1EffLNS1L_9ScaleType4KindE0ELNS_15FloatRoundStyleE2ESK_EENS1_15EpilogueDefaultEEEEEvvEEEEvNT_6ParamsE:
	.zero		1664


//--------------------- SYMBOLS --------------------------

	.type		.nv.reservedSmem.offset0,@object
	.size		.nv.reservedSmem.offset0,0x4
	.type		__assertfail,@function
